	.target	sm_100a

	.elftype	@"ET_EXEC"


//--------------------- .note.nv.tkinfo           --------------------------
	.section	.note.nv.tkinfo,"",@"SHT_NOTE"
	.sectionflags	@"SHF_NOTE_NV_TKINFO"
	.tkinfo
        /*0018*/ 	.word	0x00000002
        /*0030*/ 	.string	""
        /*0030*/ 	.string	"ptxas"
        /*0030*/ 	.string	"Cuda compilation tools, release 13.0, V13.0.88"
        /*0030*/ 	.string	"Build cuda_13.0.r13.0/compiler.36424714_0"
        /*0030*/ 	.string	"-arch sm_100a -m 64 "



//--------------------- .note.nv.cuinfo           --------------------------
	.section	.note.nv.cuinfo,"",@"SHT_NOTE"
	.sectionflags	@"SHF_NOTE_NV_CUINFO"
        /*0018*/ 	.short	0x0002
        /*001a*/ 	.short	0x0064
        /*001c*/ 	.short	0x0082
	.zero		2


//--------------------- .nv.info                  --------------------------
	.section	.nv.info,"",@"SHT_CUDA_INFO"
	.align	4


	//----- nvinfo : EIATTR_REGCOUNT
	.align		4
        /*0000*/ 	.byte	0x04, 0x2f
        /*0002*/ 	.short	(.L_1 - .L_0)
	.align		4
.L_0:
        /*0004*/ 	.word	index@(_ZN17fastertransformer34getPaddingOffsetAndCuSeqLensKernelEPmPiS1_PKiii)
        /*0008*/ 	.word	0x0000000f


	//----- nvinfo : EIATTR_FRAME_SIZE
	.align		4
.L_1:
        /*000c*/ 	.byte	0x04, 0x11
        /*000e*/ 	.short	(.L_3 - .L_2)
	.align		4
.L_2:
        /*0010*/ 	.word	index@(_ZN17fastertransformer34getPaddingOffsetAndCuSeqLensKernelEPmPiS1_PKiii)
        /*0014*/ 	.word	0x00000000


	//----- nvinfo : EIATTR_REGCOUNT
	.align		4
.L_3:
        /*0018*/ 	.byte	0x04, 0x2f
        /*001a*/ 	.short	(.L_5 - .L_4)
	.align		4
.L_4:
        /*001c*/ 	.word	index@(_ZN17fastertransformer25getTrtPaddingOffsetKernelEPiPKii)
        /*0020*/ 	.word	0x00000019


	//----- nvinfo : EIATTR_FRAME_SIZE
	.align		4
.L_5:
        /*0024*/ 	.byte	0x04, 0x11
        /*0026*/ 	.short	(.L_7 - .L_6)
	.align		4
.L_6:
        /*0028*/ 	.word	index@(_ZN17fastertransformer25getTrtPaddingOffsetKernelEPiPKii)
        /*002c*/ 	.word	0x00000000


	//----- nvinfo : EIATTR_REGCOUNT
	.align		4
.L_7:
        /*0030*/ 	.byte	0x04, 0x2f
        /*0032*/ 	.short	(.L_9 - .L_8)
	.align		4
.L_8:
        /*0034*/ 	.word	index@(_ZN17fastertransformer25getTrtPaddingOffsetKernelEPiPKiii)
        /*0038*/ 	.word	0x0000001c


	//----- nvinfo : EIATTR_FRAME_SIZE
	.align		4
.L_9:
        /*003c*/ 	.byte	0x04, 0x11
        /*003e*/ 	.short	(.L_11 - .L_10)
	.align		4
.L_10:
        /*0040*/ 	.word	index@(_ZN17fastertransformer25getTrtPaddingOffsetKernelEPiPKiii)
        /*0044*/ 	.word	0x00000000


	//----- nvinfo : EIATTR_REGCOUNT
	.align		4
.L_11:
        /*0048*/ 	.byte	0x04, 0x2f
        /*004a*/ 	.short	(.L_13 - .L_12)
	.align		4
.L_12:
        /*004c*/ 	.word	index@(_ZN17fastertransformer31buildEncoderAttentionMaskKernelIfEEvPT_PKii)
        /*0050*/ 	.word	0x00000010


	//----- nvinfo : EIATTR_FRAME_SIZE
	.align		4
.L_13:
        /*0054*/ 	.byte	0x04, 0x11
        /*0056*/ 	.short	(.L_15 - .L_14)
	.align		4
.L_14:
        /*0058*/ 	.word	index@(_ZN17fastertransformer31buildEncoderAttentionMaskKernelIfEEvPT_PKii)
        /*005c*/ 	.word	0x00000000


	//----- nvinfo : EIATTR_REGCOUNT
	.align		4
.L_15:
        /*0060*/ 	.byte	0x04, 0x2f
        /*0062*/ 	.short	(.L_17 - .L_16)
	.align		4
.L_16:
        /*0064*/ 	.word	index@(_ZN17fastertransformer31buildEncoderAttentionMaskKernelI6__halfEEvPT_PKii)
        /*0068*/ 	.word	0x0000000f


	//----- nvinfo : EIATTR_FRAME_SIZE
	.align		4
.L_17:
        /*006c*/ 	.byte	0x04, 0x11
        /*006e*/ 	.short	(.L_19 - .L_18)
	.align		4
.L_18:
        /*0070*/ 	.word	index@(_ZN17fastertransformer31buildEncoderAttentionMaskKernelI6__halfEEvPT_PKii)
        /*0074*/ 	.word	0x00000000


	//----- nvinfo : EIATTR_REGCOUNT
	.align		4
.L_19:
        /*0078*/ 	.byte	0x04, 0x2f
        /*007a*/ 	.short	(.L_21 - .L_20)
	.align		4
.L_20:
        /*007c*/ 	.word	index@(_ZN17fastertransformer31rebuild_sequence_length_paddingIfEEvPKT_PS1_PKii)
        /*0080*/ 	.word	0x00000010


	//----- nvinfo : EIATTR_FRAME_SIZE
	.align		4
.L_21:
        /*0084*/ 	.byte	0x04, 0x11
        /*0086*/ 	.short	(.L_23 - .L_22)
	.align		4
.L_22:
        /*0088*/ 	.word	index@(_ZN17fastertransformer31rebuild_sequence_length_paddingIfEEvPKT_PS1_PKii)
        /*008c*/ 	.word	0x00000000


	//----- nvinfo : EIATTR_REGCOUNT
	.align		4
.L_23:
        /*0090*/ 	.byte	0x04, 0x2f
        /*0092*/ 	.short	(.L_25 - .L_24)
	.align		4
.L_24:
        /*0094*/ 	.word	index@(_ZN17fastertransformer31rebuild_sequence_length_paddingI6__halfEEvPKT_PS2_PKii)
        /*0098*/ 	.word	0x00000010


	//----- nvinfo : EIATTR_FRAME_SIZE
	.align		4
.L_25:
        /*009c*/ 	.byte	0x04, 0x11
        /*009e*/ 	.short	(.L_27 - .L_26)
	.align		4
.L_26:
        /*00a0*/ 	.word	index@(_ZN17fastertransformer31rebuild_sequence_length_paddingI6__halfEEvPKT_PS2_PKii)
        /*00a4*/ 	.word	0x00000000


	//----- nvinfo : EIATTR_REGCOUNT
	.align		4
.L_27:
        /*00a8*/ 	.byte	0x04, 0x2f
        /*00aa*/ 	.short	(.L_29 - .L_28)
	.align		4
.L_28:
        /*00ac*/ 	.word	index@(_ZN17fastertransformer14remove_paddingIfEEvPT_PKS1_PKii)
        /*00b0*/ 	.word	0x00000010


	//----- nvinfo : EIATTR_FRAME_SIZE
	.align		4
.L_29:
        /*00b4*/ 	.byte	0x04, 0x11
        /*00b6*/ 	.short	(.L_31 - .L_30)
	.align		4
.L_30:
        /*00b8*/ 	.word	index@(_ZN17fastertransformer14remove_paddingIfEEvPT_PKS1_PKii)
        /*00bc*/ 	.word	0x00000000


	//----- nvinfo : EIATTR_REGCOUNT
	.align		4
.L_31:
        /*00c0*/ 	.byte	0x04, 0x2f
        /*00c2*/ 	.short	(.L_33 - .L_32)
	.align		4
.L_32:
        /*00c4*/ 	.word	index@(_ZN17fastertransformer14remove_paddingI6__halfEEvPT_PKS2_PKii)
        /*00c8*/ 	.word	0x00000010


	//----- nvinfo : EIATTR_FRAME_SIZE
	.align		4
.L_33:
        /*00cc*/ 	.byte	0x04, 0x11
        /*00ce*/ 	.short	(.L_35 - .L_34)
	.align		4
.L_34:
        /*00d0*/ 	.word	index@(_ZN17fastertransformer14remove_paddingI6__halfEEvPT_PKS2_PKii)
        /*00d4*/ 	.word	0x00000000


	//----- nvinfo : EIATTR_REGCOUNT
	.align		4
.L_35:
        /*00d8*/ 	.byte	0x04, 0x2f
        /*00da*/ 	.short	(.L_37 - .L_36)
	.align		4
.L_36:
        /*00dc*/ 	.word	index@(_ZN17fastertransformer26buildRelativeAttentionBiasIfEEvPT_PKS1_iiibi)
        /*00e0*/ 	.word	0x0000001b


	//----- nvinfo : EIATTR_FRAME_SIZE
	.align		4
.L_37:
        /*00e4*/ 	.byte	0x04, 0x11
        /*00e6*/ 	.short	(.L_39 - .L_38)
	.align		4
.L_38:
        /*00e8*/ 	.word	index@(_ZN17fastertransformer26buildRelativeAttentionBiasIfEEvPT_PKS1_iiibi)
        /*00ec*/ 	.word	0x00000000


	//----- nvinfo : EIATTR_REGCOUNT
	.align		4
.L_39:
        /*00f0*/ 	.byte	0x04, 0x2f
        /*00f2*/ 	.short	(.L_41 - .L_40)
	.align		4
.L_40:
        /*00f4*/ 	.word	index@(_ZN17fastertransformer26buildRelativeAttentionBiasI6__halfEEvPT_PKS2_iiibi)
        /*00f8*/ 	.word	0x0000001b


	//----- nvinfo : EIATTR_FRAME_SIZE
	.align		4
.L_41:
        /*00fc*/ 	.byte	0x04, 0x11
        /*00fe*/ 	.short	(.L_43 - .L_42)
	.align		4
.L_42:
        /*0100*/ 	.word	index@(_ZN17fastertransformer26buildRelativeAttentionBiasI6__halfEEvPT_PKS2_iiibi)
        /*0104*/ 	.word	0x00000000


	//----- nvinfo : EIATTR_MIN_STACK_SIZE
	.align		4
.L_43:
        /*0108*/ 	.byte	0x04, 0x12
        /*010a*/ 	.short	(.L_45 - .L_44)
	.align		4
.L_44:
        /*010c*/ 	.word	index@(_ZN17fastertransformer26buildRelativeAttentionBiasI6__halfEEvPT_PKS2_iiibi)
        /*0110*/ 	.word	0x00000000


	//----- nvinfo : EIATTR_MIN_STACK_SIZE
	.align		4
.L_45:
        /*0114*/ 	.byte	0x04, 0x12
        /*0116*/ 	.short	(.L_47 - .L_46)
	.align		4
.L_46:
        /*0118*/ 	.word	index@(_ZN17fastertransformer26buildRelativeAttentionBiasIfEEvPT_PKS1_iiibi)
        /*011c*/ 	.word	0x00000000


	//----- nvinfo : EIATTR_MIN_STACK_SIZE
	.align		4
.L_47:
        /*0120*/ 	.byte	0x04, 0x12
        /*0122*/ 	.short	(.L_49 - .L_48)
	.align		4
.L_48:
        /*0124*/ 	.word	index@(_ZN17fastertransformer14remove_paddingI6__halfEEvPT_PKS2_PKii)
        /*0128*/ 	.word	0x00000000


	//----- nvinfo : EIATTR_MIN_STACK_SIZE
	.align		4
.L_49:
        /*012c*/ 	.byte	0x04, 0x12
        /*012e*/ 	.short	(.L_51 - .L_50)
	.align		4
.L_50:
        /*0130*/ 	.word	index@(_ZN17fastertransformer14remove_paddingIfEEvPT_PKS1_PKii)
        /*0134*/ 	.word	0x00000000


	//----- nvinfo : EIATTR_MIN_STACK_SIZE
	.align		4
.L_51:
        /*0138*/ 	.byte	0x04, 0x12
        /*013a*/ 	.short	(.L_53 - .L_52)
	.align		4
.L_52:
        /*013c*/ 	.word	index@(_ZN17fastertransformer31rebuild_sequence_length_paddingI6__halfEEvPKT_PS2_PKii)
        /*0140*/ 	.word	0x00000000


	//----- nvinfo : EIATTR_MIN_STACK_SIZE
	.align		4
.L_53:
        /*0144*/ 	.byte	0x04, 0x12
        /*0146*/ 	.short	(.L_55 - .L_54)
	.align		4
.L_54:
        /*0148*/ 	.word	index@(_ZN17fastertransformer31rebuild_sequence_length_paddingIfEEvPKT_PS1_PKii)
        /*014c*/ 	.word	0x00000000


	//----- nvinfo : EIATTR_MIN_STACK_SIZE
	.align		4
.L_55:
        /*0150*/ 	.byte	0x04, 0x12
        /*0152*/ 	.short	(.L_57 - .L_56)
	.align		4
.L_56:
        /*0154*/ 	.word	index@(_ZN17fastertransformer31buildEncoderAttentionMaskKernelI6__halfEEvPT_PKii)
        /*0158*/ 	.word	0x00000000


	//----- nvinfo : EIATTR_MIN_STACK_SIZE
	.align		4
.L_57:
        /*015c*/ 	.byte	0x04, 0x12
        /*015e*/ 	.short	(.L_59 - .L_58)
	.align		4
.L_58:
        /*0160*/ 	.word	index@(_ZN17fastertransformer31buildEncoderAttentionMaskKernelIfEEvPT_PKii)
        /*0164*/ 	.word	0x00000000


	//----- nvinfo : EIATTR_MIN_STACK_SIZE
	.align		4
.L_59:
        /*0168*/ 	.byte	0x04, 0x12
        /*016a*/ 	.short	(.L_61 - .L_60)
	.align		4
.L_60:
        /*016c*/ 	.word	index@(_ZN17fastertransformer25getTrtPaddingOffsetKernelEPiPKiii)
        /*0170*/ 	.word	0x00000000


	//----- nvinfo : EIATTR_MIN_STACK_SIZE
	.align		4
.L_61:
        /*0174*/ 	.byte	0x04, 0x12
        /*0176*/ 	.short	(.L_63 - .L_62)
	.align		4
.L_62:
        /*0178*/ 	.word	index@(_ZN17fastertransformer25getTrtPaddingOffsetKernelEPiPKii)
        /*017c*/ 	.word	0x00000000


	//----- nvinfo : EIATTR_MIN_STACK_SIZE
	.align		4
.L_63:
        /*0180*/ 	.byte	0x04, 0x12
        /*0182*/ 	.short	(.L_65 - .L_64)
	.align		4
.L_64:
        /*0184*/ 	.word	index@(_ZN17fastertransformer34getPaddingOffsetAndCuSeqLensKernelEPmPiS1_PKiii)
        /*0188*/ 	.word	0x00000000
.L_65:


//--------------------- .nv.compat                --------------------------
	.section	.nv.compat,"",@"SHT_CUDA_COMPAT_INFO"
	.align	4
        /*0000*/ 	.byte	0x02, 0x09, 0x01, 0x00, 0x02, 0x02, 0x01, 0x00, 0x02, 0x05, 0x05, 0x00, 0x03, 0x07, 0x01, 0x01
        /*0010*/ 	.byte	0x02, 0x03, 0x00, 0x00, 0x02, 0x06, 0x01, 0x00, 0x04, 0x0b, 0x08, 0x00, 0x09, 0x00, 0x00, 0x00
        /*0020*/ 	.byte	0x00, 0x00, 0x00, 0x00


//--------------------- .nv.info._ZN17fastertransformer26buildRelativeAttentionBiasI6__halfEEvPT_PKS2_iiibi --------------------------
	.section	.nv.info._ZN17fastertransformer26buildRelativeAttentionBiasI6__halfEEvPT_PKS2_iiibi,"",@"SHT_CUDA_INFO"
	.sectionflags	@""
	.align	4


	//----- nvinfo : EIATTR_CUDA_API_VERSION
	.align		4
        /*0000*/ 	.byte	0x04, 0x37
        /*0002*/ 	.short	(.L_67 - .L_66)
.L_66:
        /*0004*/ 	.word	0x00000082


	//----- nvinfo : EIATTR_KPARAM_INFO
	.align		4
.L_67:
        /*0008*/ 	.byte	0x04, 0x17
        /*000a*/ 	.short	(.L_69 - .L_68)
.L_68:
        /*000c*/ 	.word	0x00000000
        /*0010*/ 	.short	0x0006
        /*0012*/ 	.short	0x0020
        /*0014*/ 	.byte	0x00, 0xf0, 0x11, 0x00


	//----- nvinfo : EIATTR_KPARAM_INFO
	.align		4
.L_69:
        /*0018*/ 	.byte	0x04, 0x17
        /*001a*/ 	.short	(.L_71 - .L_70)
.L_70:
        /*001c*/ 	.word	0x00000000
        /*0020*/ 	.short	0x0005
        /*0022*/ 	.short	0x001c
        /*0024*/ 	.byte	0x00, 0xf0, 0x05, 0x00


	//----- nvinfo : EIATTR_KPARAM_INFO
	.align		4
.L_71:
        /*0028*/ 	.byte	0x04, 0x17
        /*002a*/ 	.short	(.L_73 - .L_72)
.L_72:
        /*002c*/ 	.word	0x00000000
        /*0030*/ 	.short	0x0004
        /*0032*/ 	.short	0x0018
        /*0034*/ 	.byte	0x00, 0xf0, 0x11, 0x00


	//----- nvinfo : EIATTR_KPARAM_INFO
	.align		4
.L_73:
        /*0038*/ 	.byte	0x04, 0x17
        /*003a*/ 	.short	(.L_75 - .L_74)
.L_74:
        /*003c*/ 	.word	0x00000000
        /*0040*/ 	.short	0x0003
        /*0042*/ 	.short	0x0014
        /*0044*/ 	.byte	0x00, 0xf0, 0x11, 0x00


	//----- nvinfo : EIATTR_KPARAM_INFO
	.align		4
.L_75:
        /*0048*/ 	.byte	0x04, 0x17
        /*004a*/ 	.short	(.L_77 - .L_76)
.L_76:
        /*004c*/ 	.word	0x00000000
        /*0050*/ 	.short	0x0002
        /*0052*/ 	.short	0x0010
        /*0054*/ 	.byte	0x00, 0xf0, 0x11, 0x00


	//----- nvinfo : EIATTR_KPARAM_INFO
	.align		4
.L_77:
        /*0058*/ 	.byte	0x04, 0x17
        /*005a*/ 	.short	(.L_79 - .L_78)
.L_78:
        /*005c*/ 	.word	0x00000000
        /*0060*/ 	.short	0x0001
        /*0062*/ 	.short	0x0008
        /*0064*/ 	.byte	0x00, 0xf5, 0x21, 0x00


	//----- nvinfo : EIATTR_KPARAM_INFO
	.align		4
.L_79:
        /*0068*/ 	.byte	0x04, 0x17
        /*006a*/ 	.short	(.L_81 - .L_80)
.L_80:
        /*006c*/ 	.word	0x00000000
        /*0070*/ 	.short	0x0000
        /*0072*/ 	.short	0x0000
        /*0074*/ 	.byte	0x00, 0xf5, 0x21, 0x00


	//----- nvinfo : EIATTR_SPARSE_MMA_MASK
	.align		4
.L_81:
        /*0078*/ 	.byte	0x03, 0x50
        /*007a*/ 	.short	0x0000


	//----- nvinfo : EIATTR_MAXREG_COUNT
	.align		4
        /*007c*/ 	.byte	0x03, 0x1b
        /*007e*/ 	.short	0x00ff


	//----- nvinfo : EIATTR_MERCURY_ISA_VERSION
	.align		4
        /*0080*/ 	.byte	0x03, 0x5f
        /*0082*/ 	.short	0x0101


	//----- nvinfo : EIATTR_VRC_CTA_INIT_COUNT
	.align		4
        /*0084*/ 	.byte	0x02, 0x4a
	.zero		1
	.zero		1


	//----- nvinfo : EIATTR_EXIT_INSTR_OFFSETS
	.align		4
        /*0088*/ 	.byte	0x04, 0x1c
        /*008a*/ 	.short	(.L_83 - .L_82)


	//   ....[0]....
.L_82:
        /*008c*/ 	.word	0x00000050


	//   ....[1]....
        /*0090*/ 	.word	0x00000560


	//   ....[2]....
        /*0094*/ 	.word	0x00000940


	//----- nvinfo : EIATTR_CRS_STACK_SIZE
	.align		4
.L_83:
        /*0098*/ 	.byte	0x04, 0x1e
        /*009a*/ 	.short	(.L_85 - .L_84)
.L_84:
        /*009c*/ 	.word	0x00000000


	//----- nvinfo : EIATTR_CBANK_PARAM_SIZE
	.align		4
.L_85:
        /*00a0*/ 	.byte	0x03, 0x19
        /*00a2*/ 	.short	0x0024


	//----- nvinfo : EIATTR_PARAM_CBANK
	.align		4
        /*00a4*/ 	.byte	0x04, 0x0a
        /*00a6*/ 	.short	(.L_87 - .L_86)
	.align		4
.L_86:
        /*00a8*/ 	.word	index@(.nv.constant0._ZN17fastertransformer26buildRelativeAttentionBiasI6__halfEEvPT_PKS2_iiibi)
        /*00ac*/ 	.short	0x0380
        /*00ae*/ 	.short	0x0024


	//----- nvinfo : EIATTR_SW_WAR
	.align		4
.L_87:
        /*00b0*/ 	.byte	0x04, 0x36
        /*00b2*/ 	.short	(.L_89 - .L_88)
.L_88:
        /*00b4*/ 	.word	0x00000008
.L_89:


//--------------------- .nv.info._ZN17fastertransformer26buildRelativeAttentionBiasIfEEvPT_PKS1_iiibi --------------------------
	.section	.nv.info._ZN17fastertransformer26buildRelativeAttentionBiasIfEEvPT_PKS1_iiibi,"",@"SHT_CUDA_INFO"
	.sectionflags	@""
	.align	4


	//----- nvinfo : EIATTR_CUDA_API_VERSION
	.align		4
        /*0000*/ 	.byte	0x04, 0x37
        /*0002*/ 	.short	(.L_91 - .L_90)
.L_90:
        /*0004*/ 	.word	0x00000082


	//----- nvinfo : EIATTR_KPARAM_INFO
	.align		4
.L_91:
        /*0008*/ 	.byte	0x04, 0x17
        /*000a*/ 	.short	(.L_93 - .L_92)
.L_92:
        /*000c*/ 	.word	0x00000000
        /*0010*/ 	.short	0x0006
        /*0012*/ 	.short	0x0020
        /*0014*/ 	.byte	0x00, 0xf0, 0x11, 0x00


	//----- nvinfo : EIATTR_KPARAM_INFO
	.align		4
.L_93:
        /*0018*/ 	.byte	0x04, 0x17
        /*001a*/ 	.short	(.L_95 - .L_94)
.L_94:
        /*001c*/ 	.word	0x00000000
        /*0020*/ 	.short	0x0005
        /*0022*/ 	.short	0x001c
        /*0024*/ 	.byte	0x00, 0xf0, 0x05, 0x00


	//----- nvinfo : EIATTR_KPARAM_INFO
	.align		4
.L_95:
        /*0028*/ 	.byte	0x04, 0x17
        /*002a*/ 	.short	(.L_97 - .L_96)
.L_96:
        /*002c*/ 	.word	0x00000000
        /*0030*/ 	.short	0x0004
        /*0032*/ 	.short	0x0018
        /*0034*/ 	.byte	0x00, 0xf0, 0x11, 0x00


	//----- nvinfo : EIATTR_KPARAM_INFO
	.align		4
.L_97:
        /*0038*/ 	.byte	0x04, 0x17
        /*003a*/ 	.short	(.L_99 - .L_98)
.L_98:
        /*003c*/ 	.word	0x00000000
        /*0040*/ 	.short	0x0003
        /*0042*/ 	.short	0x0014
        /*0044*/ 	.byte	0x00, 0xf0, 0x11, 0x00


	//----- nvinfo : EIATTR_KPARAM_INFO
	.align		4
.L_99:
        /*0048*/ 	.byte	0x04, 0x17
        /*004a*/ 	.short	(.L_101 - .L_100)
.L_100:
        /*004c*/ 	.word	0x00000000
        /*0050*/ 	.short	0x0002
        /*0052*/ 	.short	0x0010
        /*0054*/ 	.byte	0x00, 0xf0, 0x11, 0x00


	//----- nvinfo : EIATTR_KPARAM_INFO
	.align		4
.L_101:
        /*0058*/ 	.byte	0x04, 0x17
        /*005a*/ 	.short	(.L_103 - .L_102)
.L_102:
        /*005c*/ 	.word	0x00000000
        /*0060*/ 	.short	0x0001
        /*0062*/ 	.short	0x0008
        /*0064*/ 	.byte	0x00, 0xf5, 0x21, 0x00


	//----- nvinfo : EIATTR_KPARAM_INFO
	.align		4
.L_103:
        /*0068*/ 	.byte	0x04, 0x17
        /*006a*/ 	.short	(.L_105 - .L_104)
.L_104:
        /*006c*/ 	.word	0x00000000
        /*0070*/ 	.short	0x0000
        /*0072*/ 	.short	0x0000
        /*0074*/ 	.byte	0x00, 0xf5, 0x21, 0x00


	//----- nvinfo : EIATTR_SPARSE_MMA_MASK
	.align		4
.L_105:
        /*0078*/ 	.byte	0x03, 0x50
        /*007a*/ 	.short	0x0000


	//----- nvinfo : EIATTR_MAXREG_COUNT
	.align		4
        /*007c*/ 	.byte	0x03, 0x1b
        /*007e*/ 	.short	0x00ff


	//----- nvinfo : EIATTR_MERCURY_ISA_VERSION
	.align		4
        /*0080*/ 	.byte	0x03, 0x5f
        /*0082*/ 	.short	0x0101


	//----- nvinfo : EIATTR_VRC_CTA_INIT_COUNT
	.align		4
        /*0084*/ 	.byte	0x02, 0x4a
	.zero		1
	.zero		1


	//----- nvinfo : EIATTR_EXIT_INSTR_OFFSETS
	.align		4
        /*0088*/ 	.byte	0x04, 0x1c
        /*008a*/ 	.short	(.L_107 - .L_106)


	//   ....[0]....
.L_106:
        /*008c*/ 	.word	0x00000050


	//   ....[1]....
        /*0090*/ 	.word	0x00000560


	//   ....[2]....
        /*0094*/ 	.word	0x00000940


	//----- nvinfo : EIATTR_CRS_STACK_SIZE
	.align		4
.L_107:
        /*0098*/ 	.byte	0x04, 0x1e
        /*009a*/ 	.short	(.L_109 - .L_108)
.L_108:
        /*009c*/ 	.word	0x00000000


	//----- nvinfo : EIATTR_CBANK_PARAM_SIZE
	.align		4
.L_109:
        /*00a0*/ 	.byte	0x03, 0x19
        /*00a2*/ 	.short	0x0024


	//----- nvinfo : EIATTR_PARAM_CBANK
	.align		4
        /*00a4*/ 	.byte	0x04, 0x0a
        /*00a6*/ 	.short	(.L_111 - .L_110)
	.align		4
.L_110:
        /*00a8*/ 	.word	index@(.nv.constant0._ZN17fastertransformer26buildRelativeAttentionBiasIfEEvPT_PKS1_iiibi)
        /*00ac*/ 	.short	0x0380
        /*00ae*/ 	.short	0x0024


	//----- nvinfo : EIATTR_SW_WAR
	.align		4
.L_111:
        /*00b0*/ 	.byte	0x04, 0x36
        /*00b2*/ 	.short	(.L_113 - .L_112)
.L_112:
        /*00b4*/ 	.word	0x00000008
.L_113:


//--------------------- .nv.info._ZN17fastertransformer14remove_paddingI6__halfEEvPT_PKS2_PKii --------------------------
	.section	.nv.info._ZN17fastertransformer14remove_paddingI6__halfEEvPT_PKS2_PKii,"",@"SHT_CUDA_INFO"
	.sectionflags	@""
	.align	4


	//----- nvinfo : EIATTR_CUDA_API_VERSION
	.align		4
        /*0000*/ 	.byte	0x04, 0x37
        /*0002*/ 	.short	(.L_115 - .L_114)
.L_114:
        /*0004*/ 	.word	0x00000082


	//----- nvinfo : EIATTR_KPARAM_INFO
	.align		4
.L_115:
        /*0008*/ 	.byte	0x04, 0x17
        /*000a*/ 	.short	(.L_117 - .L_116)
.L_116:
        /*000c*/ 	.word	0x00000000
        /*0010*/ 	.short	0x0003
        /*0012*/ 	.short	0x0018
        /*0014*/ 	.byte	0x00, 0xf0, 0x11, 0x00


	//----- nvinfo : EIATTR_KPARAM_INFO
	.align		4
.L_117:
        /*0018*/ 	.byte	0x04, 0x17
        /*001a*/ 	.short	(.L_119 - .L_118)
.L_118:
        /*001c*/ 	.word	0x00000000
        /*0020*/ 	.short	0x0002
        /*0022*/ 	.short	0x0010
        /*0024*/ 	.byte	0x00, 0xf5, 0x21, 0x00


	//----- nvinfo : EIATTR_KPARAM_INFO
	.align		4
.L_119:
        /*0028*/ 	.byte	0x04, 0x17
        /*002a*/ 	.short	(.L_121 - .L_120)
.L_120:
        /*002c*/ 	.word	0x00000000
        /*0030*/ 	.short	0x0001
        /*0032*/ 	.short	0x0008
        /*0034*/ 	.byte	0x00, 0xf5, 0x21, 0x00


	//----- nvinfo : EIATTR_KPARAM_INFO
	.align		4
.L_121:
        /*0038*/ 	.byte	0x04, 0x17
        /*003a*/ 	.short	(.L_123 - .L_122)
.L_122:
        /*003c*/ 	.word	0x00000000
        /*0040*/ 	.short	0x0000
        /*0042*/ 	.short	0x0000
        /*0044*/ 	.byte	0x00, 0xf5, 0x21, 0x00


	//----- nvinfo : EIATTR_SPARSE_MMA_MASK
	.align		4
.L_123:
        /*0048*/ 	.byte	0x03, 0x50
        /*004a*/ 	.short	0x0000


	//----- nvinfo : EIATTR_MAXREG_COUNT
	.align		4
        /*004c*/ 	.byte	0x03, 0x1b
        /*004e*/ 	.short	0x00ff


	//----- nvinfo : EIATTR_MERCURY_ISA_VERSION
	.align		4
        /*0050*/ 	.byte	0x03, 0x5f
        /*0052*/ 	.short	0x0101


	//----- nvinfo : EIATTR_VRC_CTA_INIT_COUNT
	.align		4
        /*0054*/ 	.byte	0x02, 0x4a
	.zero		1
	.zero		1


	//----- nvinfo : EIATTR_EXIT_INSTR_OFFSETS
	.align		4
        /*0058*/ 	.byte	0x04, 0x1c
        /*005a*/ 	.short	(.L_125 - .L_124)


	//   ....[0]....
.L_124:
        /*005c*/ 	.word	0x00000040


	//   ....[1]....
        /*0060*/ 	.word	0x00000170


	//----- nvinfo : EIATTR_CRS_STACK_SIZE
	.align		4
.L_125:
        /*0064*/ 	.byte	0x04, 0x1e
        /*0066*/ 	.short	(.L_127 - .L_126)
.L_126:
        /*0068*/ 	.word	0x00000000


	//----- nvinfo : EIATTR_CBANK_PARAM_SIZE
	.align		4
.L_127:
        /*006c*/ 	.byte	0x03, 0x19
        /*006e*/ 	.short	0x001c


	//----- nvinfo : EIATTR_PARAM_CBANK
	.align		4
        /*0070*/ 	.byte	0x04, 0x0a
        /*0072*/ 	.short	(.L_129 - .L_128)
	.align		4
.L_128:
        /*0074*/ 	.word	index@(.nv.constant0._ZN17fastertransformer14remove_paddingI6__halfEEvPT_PKS2_PKii)
        /*0078*/ 	.short	0x0380
        /*007a*/ 	.short	0x001c


	//----- nvinfo : EIATTR_SW_WAR
	.align		4
.L_129:
        /*007c*/ 	.byte	0x04, 0x36
        /*007e*/ 	.short	(.L_131 - .L_130)
.L_130:
        /*0080*/ 	.word	0x00000008
.L_131:


//--------------------- .nv.info._ZN17fastertransformer14remove_paddingIfEEvPT_PKS1_PKii --------------------------
	.section	.nv.info._ZN17fastertransformer14remove_paddingIfEEvPT_PKS1_PKii,"",@"SHT_CUDA_INFO"
	.sectionflags	@""
	.align	4


	//----- nvinfo : EIATTR_CUDA_API_VERSION
	.align		4
        /*0000*/ 	.byte	0x04, 0x37
        /*0002*/ 	.short	(.L_133 - .L_132)
.L_132:
        /*0004*/ 	.word	0x00000082


	//----- nvinfo : EIATTR_KPARAM_INFO
	.align		4
.L_133:
        /*0008*/ 	.byte	0x04, 0x17
        /*000a*/ 	.short	(.L_135 - .L_134)
.L_134:
        /*000c*/ 	.word	0x00000000
        /*0010*/ 	.short	0x0003
        /*0012*/ 	.short	0x0018
        /*0014*/ 	.byte	0x00, 0xf0, 0x11, 0x00


	//----- nvinfo : EIATTR_KPARAM_INFO
	.align		4
.L_135:
        /*0018*/ 	.byte	0x04, 0x17
        /*001a*/ 	.short	(.L_137 - .L_136)
.L_136:
        /*001c*/ 	.word	0x00000000
        /*0020*/ 	.short	0x0002
        /*0022*/ 	.short	0x0010
        /*0024*/ 	.byte	0x00, 0xf5, 0x21, 0x00


	//----- nvinfo : EIATTR_KPARAM_INFO
	.align		4
.L_137:
        /*0028*/ 	.byte	0x04, 0x17
        /*002a*/ 	.short	(.L_139 - .L_138)
.L_138:
        /*002c*/ 	.word	0x00000000
        /*0030*/ 	.short	0x0001
        /*0032*/ 	.short	0x0008
        /*0034*/ 	.byte	0x00, 0xf5, 0x21, 0x00


	//----- nvinfo : EIATTR_KPARAM_INFO
	.align		4
.L_139:
        /*0038*/ 	.byte	0x04, 0x17
        /*003a*/ 	.short	(.L_141 - .L_140)
.L_140:
        /*003c*/ 	.word	0x00000000
        /*0040*/ 	.short	0x0000
        /*0042*/ 	.short	0x0000
        /*0044*/ 	.byte	0x00, 0xf5, 0x21, 0x00


	//----- nvinfo : EIATTR_SPARSE_MMA_MASK
	.align		4
.L_141:
        /*0048*/ 	.byte	0x03, 0x50
        /*004a*/ 	.short	0x0000


	//----- nvinfo : EIATTR_MAXREG_COUNT
	.align		4
        /*004c*/ 	.byte	0x03, 0x1b
        /*004e*/ 	.short	0x00ff


	//----- nvinfo : EIATTR_MERCURY_ISA_VERSION
	.align		4
        /*0050*/ 	.byte	0x03, 0x5f
        /*0052*/ 	.short	0x0101


	//----- nvinfo : EIATTR_VRC_CTA_INIT_COUNT
	.align		4
        /*0054*/ 	.byte	0x02, 0x4a
	.zero		1
	.zero		1


	//----- nvinfo : EIATTR_EXIT_INSTR_OFFSETS
	.align		4
        /*0058*/ 	.byte	0x04, 0x1c
        /*005a*/ 	.short	(.L_143 - .L_142)


	//   ....[0]....
.L_142:
        /*005c*/ 	.word	0x00000040


	//   ....[1]....
        /*0060*/ 	.word	0x00000170


	//----- nvinfo : EIATTR_CRS_STACK_SIZE
	.align		4
.L_143:
        /*0064*/ 	.byte	0x04, 0x1e
        /*0066*/ 	.short	(.L_145 - .L_144)
.L_144:
        /*0068*/ 	.word	0x00000000


	//----- nvinfo : EIATTR_CBANK_PARAM_SIZE
	.align		4
.L_145:
        /*006c*/ 	.byte	0x03, 0x19
        /*006e*/ 	.short	0x001c


	//----- nvinfo : EIATTR_PARAM_CBANK
	.align		4
        /*0070*/ 	.byte	0x04, 0x0a
        /*0072*/ 	.short	(.L_147 - .L_146)
	.align		4
.L_146:
        /*0074*/ 	.word	index@(.nv.constant0._ZN17fastertransformer14remove_paddingIfEEvPT_PKS1_PKii)
        /*0078*/ 	.short	0x0380
        /*007a*/ 	.short	0x001c


	//----- nvinfo : EIATTR_SW_WAR
	.align		4
.L_147:
        /*007c*/ 	.byte	0x04, 0x36
        /*007e*/ 	.short	(.L_149 - .L_148)
.L_148:
        /*0080*/ 	.word	0x00000008
.L_149:


//--------------------- .nv.info._ZN17fastertransformer31rebuild_sequence_length_paddingI6__halfEEvPKT_PS2_PKii --------------------------
	.section	.nv.info._ZN17fastertransformer31rebuild_sequence_length_paddingI6__halfEEvPKT_PS2_PKii,"",@"SHT_CUDA_INFO"
	.sectionflags	@""
	.align	4


	//----- nvinfo : EIATTR_CUDA_API_VERSION
	.align		4
        /*0000*/ 	.byte	0x04, 0x37
        /*0002*/ 	.short	(.L_151 - .L_150)
.L_150:
        /*0004*/ 	.word	0x00000082


	//----- nvinfo : EIATTR_KPARAM_INFO
	.align		4
.L_151:
        /*0008*/ 	.byte	0x04, 0x17
        /*000a*/ 	.short	(.L_153 - .L_152)
.L_152:
        /*000c*/ 	.word	0x00000000
        /*0010*/ 	.short	0x0003
        /*0012*/ 	.short	0x0018
        /*0014*/ 	.byte	0x00, 0xf0, 0x11, 0x00


	//----- nvinfo : EIATTR_KPARAM_INFO
	.align		4
.L_153:
        /*0018*/ 	.byte	0x04, 0x17
        /*001a*/ 	.short	(.L_155 - .L_154)
.L_154:
        /*001c*/ 	.word	0x00000000
        /*0020*/ 	.short	0x0002
        /*0022*/ 	.short	0x0010
        /*0024*/ 	.byte	0x00, 0xf5, 0x21, 0x00


	//----- nvinfo : EIATTR_KPARAM_INFO
	.align		4
.L_155:
        /*0028*/ 	.byte	0x04, 0x17
        /*002a*/ 	.short	(.L_157 - .L_156)
.L_156:
        /*002c*/ 	.word	0x00000000
        /*0030*/ 	.short	0x0001
        /*0032*/ 	.short	0x0008
        /*0034*/ 	.byte	0x00, 0xf5, 0x21, 0x00


	//----- nvinfo : EIATTR_KPARAM_INFO
	.align		4
.L_157:
        /*0038*/ 	.byte	0x04, 0x17
        /*003a*/ 	.short	(.L_159 - .L_158)
.L_158:
        /*003c*/ 	.word	0x00000000
        /*0040*/ 	.short	0x0000
        /*0042*/ 	.short	0x0000
        /*0044*/ 	.byte	0x00, 0xf5, 0x21, 0x00


	//----- nvinfo : EIATTR_SPARSE_MMA_MASK
	.align		4
.L_159:
        /*0048*/ 	.byte	0x03, 0x50
        /*004a*/ 	.short	0x0000


	//----- nvinfo : EIATTR_MAXREG_COUNT
	.align		4
        /*004c*/ 	.byte	0x03, 0x1b
        /*004e*/ 	.short	0x00ff


	//----- nvinfo : EIATTR_MERCURY_ISA_VERSION
	.align		4
        /*0050*/ 	.byte	0x03, 0x5f
        /*0052*/ 	.short	0x0101


	//----- nvinfo : EIATTR_VRC_CTA_INIT_COUNT
	.align		4
        /*0054*/ 	.byte	0x02, 0x4a
	.zero		1
	.zero		1


	//----- nvinfo : EIATTR_EXIT_INSTR_OFFSETS
	.align		4
        /*0058*/ 	.byte	0x04, 0x1c
        /*005a*/ 	.short	(.L_161 - .L_160)


	//   ....[0]....
.L_160:
        /*005c*/ 	.word	0x00000040


	//   ....[1]....
        /*0060*/ 	.word	0x00000170


	//----- nvinfo : EIATTR_CRS_STACK_SIZE
	.align		4
.L_161:
        /*0064*/ 	.byte	0x04, 0x1e
        /*0066*/ 	.short	(.L_163 - .L_162)
.L_162:
        /*0068*/ 	.word	0x00000000


	//----- nvinfo : EIATTR_CBANK_PARAM_SIZE
	.align		4
.L_163:
        /*006c*/ 	.byte	0x03, 0x19
        /*006e*/ 	.short	0x001c


	//----- nvinfo : EIATTR_PARAM_CBANK
	.align		4
        /*0070*/ 	.byte	0x04, 0x0a
        /*0072*/ 	.short	(.L_165 - .L_164)
	.align		4
.L_164:
        /*0074*/ 	.word	index@(.nv.constant0._ZN17fastertransformer31rebuild_sequence_length_paddingI6__halfEEvPKT_PS2_PKii)
        /*0078*/ 	.short	0x0380
        /*007a*/ 	.short	0x001c


	//----- nvinfo : EIATTR_SW_WAR
	.align		4
.L_165:
        /*007c*/ 	.byte	0x04, 0x36
        /*007e*/ 	.short	(.L_167 - .L_166)
.L_166:
        /*0080*/ 	.word	0x00000008
.L_167:


//--------------------- .nv.info._ZN17fastertransformer31rebuild_sequence_length_paddingIfEEvPKT_PS1_PKii --------------------------
	.section	.nv.info._ZN17fastertransformer31rebuild_sequence_length_paddingIfEEvPKT_PS1_PKii,"",@"SHT_CUDA_INFO"
	.sectionflags	@""
	.align	4


	//----- nvinfo : EIATTR_CUDA_API_VERSION
	.align		4
        /*0000*/ 	.byte	0x04, 0x37
        /*0002*/ 	.short	(.L_169 - .L_168)
.L_168:
        /*0004*/ 	.word	0x00000082


	//----- nvinfo : EIATTR_KPARAM_INFO
	.align		4
.L_169:
        /*0008*/ 	.byte	0x04, 0x17
        /*000a*/ 	.short	(.L_171 - .L_170)
.L_170:
        /*000c*/ 	.word	0x00000000
        /*0010*/ 	.short	0x0003
        /*0012*/ 	.short	0x0018
        /*0014*/ 	.byte	0x00, 0xf0, 0x11, 0x00


	//----- nvinfo : EIATTR_KPARAM_INFO
	.align		4
.L_171:
        /*0018*/ 	.byte	0x04, 0x17
        /*001a*/ 	.short	(.L_173 - .L_172)
.L_172:
        /*001c*/ 	.word	0x00000000
        /*0020*/ 	.short	0x0002
        /*0022*/ 	.short	0x0010
        /*0024*/ 	.byte	0x00, 0xf5, 0x21, 0x00


	//----- nvinfo : EIATTR_KPARAM_INFO
	.align		4
.L_173:
        /*0028*/ 	.byte	0x04, 0x17
        /*002a*/ 	.short	(.L_175 - .L_174)
.L_174:
        /*002c*/ 	.word	0x00000000
        /*0030*/ 	.short	0x0001
        /*0032*/ 	.short	0x0008
        /*0034*/ 	.byte	0x00, 0xf5, 0x21, 0x00


	//----- nvinfo : EIATTR_KPARAM_INFO
	.align		4
.L_175:
        /*0038*/ 	.byte	0x04, 0x17
        /*003a*/ 	.short	(.L_177 - .L_176)
.L_176:
        /*003c*/ 	.word	0x00000000
        /*0040*/ 	.short	0x0000
        /*0042*/ 	.short	0x0000
        /*0044*/ 	.byte	0x00, 0xf5, 0x21, 0x00


	//----- nvinfo : EIATTR_SPARSE_MMA_MASK
	.align		4
.L_177:
        /*0048*/ 	.byte	0x03, 0x50
        /*004a*/ 	.short	0x0000


	//----- nvinfo : EIATTR_MAXREG_COUNT
	.align		4
        /*004c*/ 	.byte	0x03, 0x1b
        /*004e*/ 	.short	0x00ff


	//----- nvinfo : EIATTR_MERCURY_ISA_VERSION
	.align		4
        /*0050*/ 	.byte	0x03, 0x5f
        /*0052*/ 	.short	0x0101


	//----- nvinfo : EIATTR_VRC_CTA_INIT_COUNT
	.align		4
        /*0054*/ 	.byte	0x02, 0x4a
	.zero		1
	.zero		1


	//----- nvinfo : EIATTR_EXIT_INSTR_OFFSETS
	.align		4
        /*0058*/ 	.byte	0x04, 0x1c
        /*005a*/ 	.short	(.L_179 - .L_178)


	//   ....[0]....
.L_178:
        /*005c*/ 	.word	0x00000040


	//   ....[1]....
        /*0060*/ 	.word	0x00000170


	//----- nvinfo : EIATTR_CRS_STACK_SIZE
	.align		4
.L_179:
        /*0064*/ 	.byte	0x04, 0x1e
        /*0066*/ 	.short	(.L_181 - .L_180)
.L_180:
        /*0068*/ 	.word	0x00000000


	//----- nvinfo : EIATTR_CBANK_PARAM_SIZE
	.align		4
.L_181:
        /*006c*/ 	.byte	0x03, 0x19
        /*006e*/ 	.short	0x001c


	//----- nvinfo : EIATTR_PARAM_CBANK
	.align		4
        /*0070*/ 	.byte	0x04, 0x0a
        /*0072*/ 	.short	(.L_183 - .L_182)
	.align		4
.L_182:
        /*0074*/ 	.word	index@(.nv.constant0._ZN17fastertransformer31rebuild_sequence_length_paddingIfEEvPKT_PS1_PKii)
        /*0078*/ 	.short	0x0380
        /*007a*/ 	.short	0x001c


	//----- nvinfo : EIATTR_SW_WAR
	.align		4
.L_183:
        /*007c*/ 	.byte	0x04, 0x36
        /*007e*/ 	.short	(.L_185 - .L_184)
.L_184:
        /*0080*/ 	.word	0x00000008
.L_185:


//--------------------- .nv.info._ZN17fastertransformer31buildEncoderAttentionMaskKernelI6__halfEEvPT_PKii --------------------------
	.section	.nv.info._ZN17fastertransformer31buildEncoderAttentionMaskKernelI6__halfEEvPT_PKii,"",@"SHT_CUDA_INFO"
	.sectionflags	@""
	.align	4


	//----- nvinfo : EIATTR_CUDA_API_VERSION
	.align		4
        /*0000*/ 	.byte	0x04, 0x37
        /*0002*/ 	.short	(.L_187 - .L_186)
.L_186:
        /*0004*/ 	.word	0x00000082


	//----- nvinfo : EIATTR_KPARAM_INFO
	.align		4
.L_187:
        /*0008*/ 	.byte	0x04, 0x17
        /*000a*/ 	.short	(.L_189 - .L_188)
.L_188:
        /*000c*/ 	.word	0x00000000
        /*0010*/ 	.short	0x0002
        /*0012*/ 	.short	0x0010
        /*0014*/ 	.byte	0x00, 0xf0, 0x11, 0x00


	//----- nvinfo : EIATTR_KPARAM_INFO
	.align		4
.L_189:
        /*0018*/ 	.byte	0x04, 0x17
        /*001a*/ 	.short	(.L_191 - .L_190)
.L_190:
        /*001c*/ 	.word	0x00000000
        /*0020*/ 	.short	0x0001
        /*0022*/ 	.short	0x0008
        /*0024*/ 	.byte	0x00, 0xf5, 0x21, 0x00


	//----- nvinfo : EIATTR_KPARAM_INFO
	.align		4
.L_191:
        /*0028*/ 	.byte	0x04, 0x17
        /*002a*/ 	.short	(.L_193 - .L_192)
.L_192:
        /*002c*/ 	.word	0x00000000
        /*0030*/ 	.short	0x0000
        /*0032*/ 	.short	0x0000
        /*0034*/ 	.byte	0x00, 0xf5, 0x21, 0x00


	//----- nvinfo : EIATTR_SPARSE_MMA_MASK
	.align		4
.L_193:
        /*0038*/ 	.byte	0x03, 0x50
        /*003a*/ 	.short	0x0000


	//----- nvinfo : EIATTR_MAXREG_COUNT
	.align		4
        /*003c*/ 	.byte	0x03, 0x1b
        /*003e*/ 	.short	0x00ff


	//----- nvinfo : EIATTR_MERCURY_ISA_VERSION
	.align		4
        /*0040*/ 	.byte	0x03, 0x5f
        /*0042*/ 	.short	0x0101


	//----- nvinfo : EIATTR_VRC_CTA_INIT_COUNT
	.align		4
        /*0044*/ 	.byte	0x02, 0x4a
	.zero		1
	.zero		1


	//----- nvinfo : EIATTR_EXIT_INSTR_OFFSETS
	.align		4
        /*0048*/ 	.byte	0x04, 0x1c
        /*004a*/ 	.short	(.L_195 - .L_194)


	//   ....[0]....
.L_194:
        /*004c*/ 	.word	0x00000070


	//   ....[1]....
        /*0050*/ 	.word	0x00000320


	//----- nvinfo : EIATTR_CRS_STACK_SIZE
	.align		4
.L_195:
        /*0054*/ 	.byte	0x04, 0x1e
        /*0056*/ 	.short	(.L_197 - .L_196)
.L_196:
        /*0058*/ 	.word	0x00000000


	//----- nvinfo : EIATTR_CBANK_PARAM_SIZE
	.align		4
.L_197:
        /*005c*/ 	.byte	0x03, 0x19
        /*005e*/ 	.short	0x0014


	//----- nvinfo : EIATTR_PARAM_CBANK
	.align		4
        /*0060*/ 	.byte	0x04, 0x0a
        /*0062*/ 	.short	(.L_199 - .L_198)
	.align		4
.L_198:
        /*0064*/ 	.word	index@(.nv.constant0._ZN17fastertransformer31buildEncoderAttentionMaskKernelI6__halfEEvPT_PKii)
        /*0068*/ 	.short	0x0380
        /*006a*/ 	.short	0x0014


	//----- nvinfo : EIATTR_SW_WAR
	.align		4
.L_199:
        /*006c*/ 	.byte	0x04, 0x36
        /*006e*/ 	.short	(.L_201 - .L_200)
.L_200:
        /*0070*/ 	.word	0x00000008
.L_201:


//--------------------- .nv.info._ZN17fastertransformer31buildEncoderAttentionMaskKernelIfEEvPT_PKii --------------------------
	.section	.nv.info._ZN17fastertransformer31buildEncoderAttentionMaskKernelIfEEvPT_PKii,"",@"SHT_CUDA_INFO"
	.sectionflags	@""
	.align	4


	//----- nvinfo : EIATTR_CUDA_API_VERSION
	.align		4
        /*0000*/ 	.byte	0x04, 0x37
        /*0002*/ 	.short	(.L_203 - .L_202)
.L_202:
        /*0004*/ 	.word	0x00000082


	//----- nvinfo : EIATTR_KPARAM_INFO
	.align		4
.L_203:
        /*0008*/ 	.byte	0x04, 0x17
        /*000a*/ 	.short	(.L_205 - .L_204)
.L_204:
        /*000c*/ 	.word	0x00000000
        /*0010*/ 	.short	0x0002
        /*0012*/ 	.short	0x0010
        /*0014*/ 	.byte	0x00, 0xf0, 0x11, 0x00


	//----- nvinfo : EIATTR_KPARAM_INFO
	.align		4
.L_205:
        /*0018*/ 	.byte	0x04, 0x17
        /*001a*/ 	.short	(.L_207 - .L_206)
.L_206:
        /*001c*/ 	.word	0x00000000
        /*0020*/ 	.short	0x0001
        /*0022*/ 	.short	0x0008
        /*0024*/ 	.byte	0x00, 0xf5, 0x21, 0x00


	//----- nvinfo : EIATTR_KPARAM_INFO
	.align		4
.L_207:
        /*0028*/ 	.byte	0x04, 0x17
        /*002a*/ 	.short	(.L_209 - .L_208)
.L_208:
        /*002c*/ 	.word	0x00000000
        /*0030*/ 	.short	0x0000
        /*0032*/ 	.short	0x0000
        /*0034*/ 	.byte	0x00, 0xf5, 0x21, 0x00


	//----- nvinfo : EIATTR_SPARSE_MMA_MASK
	.align		4
.L_209:
        /*0038*/ 	.byte	0x03, 0x50
        /*003a*/ 	.short	0x0000


	//----- nvinfo : EIATTR_MAXREG_COUNT
	.align		4
        /*003c*/ 	.byte	0x03, 0x1b
        /*003e*/ 	.short	0x00ff


	//----- nvinfo : EIATTR_MERCURY_ISA_VERSION
	.align		4
        /*0040*/ 	.byte	0x03, 0x5f
        /*0042*/ 	.short	0x0101


	//----- nvinfo : EIATTR_VRC_CTA_INIT_COUNT
	.align		4
        /*0044*/ 	.byte	0x02, 0x4a
	.zero		1
	.zero		1


	//----- nvinfo : EIATTR_EXIT_INSTR_OFFSETS
	.align		4
        /*0048*/ 	.byte	0x04, 0x1c
        /*004a*/ 	.short	(.L_211 - .L_210)


	//   ....[0]....
.L_210:
        /*004c*/ 	.word	0x00000070


	//   ....[1]....
        /*0050*/ 	.word	0x00000310


	//----- nvinfo : EIATTR_CRS_STACK_SIZE
	.align		4
.L_211:
        /*0054*/ 	.byte	0x04, 0x1e
        /*0056*/ 	.short	(.L_213 - .L_212)
.L_212:
        /*0058*/ 	.word	0x00000000


	//----- nvinfo : EIATTR_CBANK_PARAM_SIZE
	.align		4
.L_213:
        /*005c*/ 	.byte	0x03, 0x19
        /*005e*/ 	.short	0x0014


	//----- nvinfo : EIATTR_PARAM_CBANK
	.align		4
        /*0060*/ 	.byte	0x04, 0x0a
        /*0062*/ 	.short	(.L_215 - .L_214)
	.align		4
.L_214:
        /*0064*/ 	.word	index@(.nv.constant0._ZN17fastertransformer31buildEncoderAttentionMaskKernelIfEEvPT_PKii)
        /*0068*/ 	.short	0x0380
        /*006a*/ 	.short	0x0014


	//----- nvinfo : EIATTR_SW_WAR
	.align		4
.L_215:
        /*006c*/ 	.byte	0x04, 0x36
        /*006e*/ 	.short	(.L_217 - .L_216)
.L_216:
        /*0070*/ 	.word	0x00000008
.L_217:


//--------------------- .nv.info._ZN17fastertransformer25getTrtPaddingOffsetKernelEPiPKiii --------------------------
	.section	.nv.info._ZN17fastertransformer25getTrtPaddingOffsetKernelEPiPKiii,"",@"SHT_CUDA_INFO"
	.sectionflags	@""
	.align	4


	//----- nvinfo : EIATTR_CUDA_API_VERSION
	.align		4
        /*0000*/ 	.byte	0x04, 0x37
        /*0002*/ 	.short	(.L_219 - .L_218)
.L_218:
        /*0004*/ 	.word	0x00000082


	//----- nvinfo : EIATTR_KPARAM_INFO
	.align		4
.L_219:
        /*0008*/ 	.byte	0x04, 0x17
        /*000a*/ 	.short	(.L_221 - .L_220)
.L_220:
        /*000c*/ 	.word	0x00000000
        /*0010*/ 	.short	0x0003
        /*0012*/ 	.short	0x0014
        /*0014*/ 	.byte	0x00, 0xf0, 0x11, 0x00


	//----- nvinfo : EIATTR_KPARAM_INFO
	.align		4
.L_221:
        /*0018*/ 	.byte	0x04, 0x17
        /*001a*/ 	.short	(.L_223 - .L_222)
.L_222:
        /*001c*/ 	.word	0x00000000
        /*0020*/ 	.short	0x0002
        /*0022*/ 	.short	0x0010
        /*0024*/ 	.byte	0x00, 0xf0, 0x11, 0x00


	//----- nvinfo : EIATTR_KPARAM_INFO
	.align		4
.L_223:
        /*0028*/ 	.byte	0x04, 0x17
        /*002a*/ 	.short	(.L_225 - .L_224)
.L_224:
        /*002c*/ 	.word	0x00000000
        /*0030*/ 	.short	0x0001
        /*0032*/ 	.short	0x0008
        /*0034*/ 	.byte	0x00, 0xf5, 0x21, 0x00


	//----- nvinfo : EIATTR_KPARAM_INFO
	.align		4
.L_225:
        /*0038*/ 	.byte	0x04, 0x17
        /*003a*/ 	.short	(.L_227 - .L_226)
.L_226:
        /*003c*/ 	.word	0x00000000
        /*0040*/ 	.short	0x0000
        /*0042*/ 	.short	0x0000
        /*0044*/ 	.byte	0x00, 0xf5, 0x21, 0x00


	//----- nvinfo : EIATTR_SPARSE_MMA_MASK
	.align		4
.L_227:
        /*0048*/ 	.byte	0x03, 0x50
        /*004a*/ 	.short	0x0000


	//----- nvinfo : EIATTR_MAXREG_COUNT
	.align		4
        /*004c*/ 	.byte	0x03, 0x1b
        /*004e*/ 	.short	0x00ff


	//----- nvinfo : EIATTR_NUM_BARRIERS
	.align		4
        /*0050*/ 	.byte	0x02, 0x4c
        /*0052*/ 	.byte	0x01
	.zero		1


	//----- nvinfo : EIATTR_MERCURY_ISA_VERSION
	.align		4
        /*0054*/ 	.byte	0x03, 0x5f
        /*0056*/ 	.short	0x0101


	//----- nvinfo : EIATTR_VRC_CTA_INIT_COUNT
	.align		4
        /*0058*/ 	.byte	0x02, 0x4a
	.zero		1
	.zero		1


	//----- nvinfo : EIATTR_EXIT_INSTR_OFFSETS
	.align		4
        /*005c*/ 	.byte	0x04, 0x1c
        /*005e*/ 	.short	(.L_229 - .L_228)


	//   ....[0]....
.L_228:
        /*0060*/ 	.word	0x000008d0


	//   ....[1]....
        /*0064*/ 	.word	0x000009a0


	//----- nvinfo : EIATTR_CRS_STACK_SIZE
	.align		4
.L_229:
        /*0068*/ 	.byte	0x04, 0x1e
        /*006a*/ 	.short	(.L_231 - .L_230)
.L_230:
        /*006c*/ 	.word	0x00000000


	//----- nvinfo : EIATTR_CBANK_PARAM_SIZE
	.align		4
.L_231:
        /*0070*/ 	.byte	0x03, 0x19
        /*0072*/ 	.short	0x0018


	//----- nvinfo : EIATTR_PARAM_CBANK
	.align		4
        /*0074*/ 	.byte	0x04, 0x0a
        /*0076*/ 	.short	(.L_233 - .L_232)
	.align		4
.L_232:
        /*0078*/ 	.word	index@(.nv.constant0._ZN17fastertransformer25getTrtPaddingOffsetKernelEPiPKiii)
        /*007c*/ 	.short	0x0380
        /*007e*/ 	.short	0x0018


	//----- nvinfo : EIATTR_SW_WAR
	.align		4
.L_233:
        /*0080*/ 	.byte	0x04, 0x36
        /*0082*/ 	.short	(.L_235 - .L_234)
.L_234:
        /*0084*/ 	.word	0x00000008
.L_235:


//--------------------- .nv.info._ZN17fastertransformer25getTrtPaddingOffsetKernelEPiPKii --------------------------
	.section	.nv.info._ZN17fastertransformer25getTrtPaddingOffsetKernelEPiPKii,"",@"SHT_CUDA_INFO"
	.sectionflags	@""
	.align	4


	//----- nvinfo : EIATTR_CUDA_API_VERSION
	.align		4
        /*0000*/ 	.byte	0x04, 0x37
        /*0002*/ 	.short	(.L_237 - .L_236)
.L_236:
        /*0004*/ 	.word	0x00000082


	//----- nvinfo : EIATTR_KPARAM_INFO
	.align		4
.L_237:
        /*0008*/ 	.byte	0x04, 0x17
        /*000a*/ 	.short	(.L_239 - .L_238)
.L_238:
        /*000c*/ 	.word	0x00000000
        /*0010*/ 	.short	0x0002
        /*0012*/ 	.short	0x0010
        /*0014*/ 	.byte	0x00, 0xf0, 0x11, 0x00


	//----- nvinfo : EIATTR_KPARAM_INFO
	.align		4
.L_239:
        /*0018*/ 	.byte	0x04, 0x17
        /*001a*/ 	.short	(.L_241 - .L_240)
.L_240:
        /*001c*/ 	.word	0x00000000
        /*0020*/ 	.short	0x0001
        /*0022*/ 	.short	0x0008
        /*0024*/ 	.byte	0x00, 0xf5, 0x21, 0x00


	//----- nvinfo : EIATTR_KPARAM_INFO
	.align		4
.L_241:
        /*0028*/ 	.byte	0x04, 0x17
        /*002a*/ 	.short	(.L_243 - .L_242)
.L_242:
        /*002c*/ 	.word	0x00000000
        /*0030*/ 	.short	0x0000
        /*0032*/ 	.short	0x0000
        /*0034*/ 	.byte	0x00, 0xf5, 0x21, 0x00


	//----- nvinfo : EIATTR_SPARSE_MMA_MASK
	.align		4
.L_243:
        /*0038*/ 	.byte	0x03, 0x50
        /*003a*/ 	.short	0x0000


	//----- nvinfo : EIATTR_MAXREG_COUNT
	.align		4
        /*003c*/ 	.byte	0x03, 0x1b
        /*003e*/ 	.short	0x00ff


	//----- nvinfo : EIATTR_NUM_BARRIERS
	.align		4
        /*0040*/ 	.byte	0x02, 0x4c
        /*0042*/ 	.byte	0x01
	.zero		1


	//----- nvinfo : EIATTR_MERCURY_ISA_VERSION
	.align		4
        /*0044*/ 	.byte	0x03, 0x5f
        /*0046*/ 	.short	0x0101


	//----- nvinfo : EIATTR_VRC_CTA_INIT_COUNT
	.align		4
        /*0048*/ 	.byte	0x02, 0x4a
	.zero		1
	.zero		1


	//----- nvinfo : EIATTR_EXIT_INSTR_OFFSETS
	.align		4
        /*004c*/ 	.byte	0x04, 0x1c
        /*004e*/ 	.short	(.L_245 - .L_244)


	//   ....[0]....
.L_244:
        /*0050*/ 	.word	0x00000900


	//   ....[1]....
        /*0054*/ 	.word	0x000009d0


	//----- nvinfo : EIATTR_CRS_STACK_SIZE
	.align		4
.L_245:
        /*0058*/ 	.byte	0x04, 0x1e
        /*005a*/ 	.short	(.L_247 - .L_246)
.L_246:
        /*005c*/ 	.word	0x00000000


	//----- nvinfo : EIATTR_CBANK_PARAM_SIZE
	.align		4
.L_247:
        /*0060*/ 	.byte	0x03, 0x19
        /*0062*/ 	.short	0x0014


	//----- nvinfo : EIATTR_PARAM_CBANK
	.align		4
        /*0064*/ 	.byte	0x04, 0x0a
        /*0066*/ 	.short	(.L_249 - .L_248)
	.align		4
.L_248:
        /*0068*/ 	.word	index@(.nv.constant0._ZN17fastertransformer25getTrtPaddingOffsetKernelEPiPKii)
        /*006c*/ 	.short	0x0380
        /*006e*/ 	.short	0x0014


	//----- nvinfo : EIATTR_SW_WAR
	.align		4
.L_249:
        /*0070*/ 	.byte	0x04, 0x36
        /*0072*/ 	.short	(.L_251 - .L_250)
.L_250:
        /*0074*/ 	.word	0x00000008
.L_251:


//--------------------- .nv.info._ZN17fastertransformer34getPaddingOffsetAndCuSeqLensKernelEPmPiS1_PKiii --------------------------
	.section	.nv.info._ZN17fastertransformer34getPaddingOffsetAndCuSeqLensKernelEPmPiS1_PKiii,"",@"SHT_CUDA_INFO"
	.sectionflags	@""
	.align	4


	//----- nvinfo : EIATTR_CUDA_API_VERSION
	.align		4
        /*0000*/ 	.byte	0x04, 0x37
        /*0002*/ 	.short	(.L_253 - .L_252)
.L_252:
        /*0004*/ 	.word	0x00000082


	//----- nvinfo : EIATTR_KPARAM_INFO
	.align		4
.L_253:
        /*0008*/ 	.byte	0x04, 0x17
        /*000a*/ 	.short	(.L_255 - .L_254)
.L_254:
        /*000c*/ 	.word	0x00000000
        /*0010*/ 	.short	0x0005
        /*0012*/ 	.short	0x0024
        /*0014*/ 	.byte	0x00, 0xf0, 0x11, 0x00


	//----- nvinfo : EIATTR_KPARAM_INFO
	.align		4
.L_255:
        /*0018*/ 	.byte	0x04, 0x17
        /*001a*/ 	.short	(.L_257 - .L_256)
.L_256:
        /*001c*/ 	.word	0x00000000
        /*0020*/ 	.short	0x0004
        /*0022*/ 	.short	0x0020
        /*0024*/ 	.byte	0x00, 0xf0, 0x11, 0x00


	//----- nvinfo : EIATTR_KPARAM_INFO
	.align		4
.L_257:
        /*0028*/ 	.byte	0x04, 0x17
        /*002a*/ 	.short	(.L_259 - .L_258)
.L_258:
        /*002c*/ 	.word	0x00000000
        /*0030*/ 	.short	0x0003
        /*0032*/ 	.short	0x0018
        /*0034*/ 	.byte	0x00, 0xf5, 0x21, 0x00


	//----- nvinfo : EIATTR_KPARAM_INFO
	.align		4
.L_259:
        /*0038*/ 	.byte	0x04, 0x17
        /*003a*/ 	.short	(.L_261 - .L_260)
.L_260:
        /*003c*/ 	.word	0x00000000
        /*0040*/ 	.short	0x0002
        /*0042*/ 	.short	0x0010
        /*0044*/ 	.byte	0x00, 0xf5, 0x21, 0x00


	//----- nvinfo : EIATTR_KPARAM_INFO
	.align		4
.L_261:
        /*0048*/ 	.byte	0x04, 0x17
        /*004a*/ 	.short	(.L_263 - .L_262)
.L_262:
        /*004c*/ 	.word	0x00000000
        /*0050*/ 	.short	0x0001
        /*0052*/ 	.short	0x0008
        /*0054*/ 	.byte	0x00, 0xf5, 0x21, 0x00


	//----- nvinfo : EIATTR_KPARAM_INFO
	.align		4
.L_263:
        /*0058*/ 	.byte	0x04, 0x17
        /*005a*/ 	.short	(.L_265 - .L_264)
.L_264:
        /*005c*/ 	.word	0x00000000
        /*0060*/ 	.short	0x0000
        /*0062*/ 	.short	0x0000
        /*0064*/ 	.byte	0x00, 0xf5, 0x21, 0x00


	//----- nvinfo : EIATTR_SPARSE_MMA_MASK
	.align		4
.L_265:
        /*0068*/ 	.byte	0x03, 0x50
        /*006a*/ 	.short	0x0000


	//----- nvinfo : EIATTR_MAXREG_COUNT
	.align		4
        /*006c*/ 	.byte	0x03, 0x1b
        /*006e*/ 	.short	0x00ff


	//----- nvinfo : EIATTR_MERCURY_ISA_VERSION
	.align		4
        /*0070*/ 	.byte	0x03, 0x5f
        /*0072*/ 	.short	0x0101


	//----- nvinfo : EIATTR_VRC_CTA_INIT_COUNT
	.align		4
        /*0074*/ 	.byte	0x02, 0x4a
	.zero		1
	.zero		1


	//----- nvinfo : EIATTR_EXIT_INSTR_OFFSETS
	.align		4
        /*0078*/ 	.byte	0x04, 0x1c
        /*007a*/ 	.short	(.L_267 - .L_266)


	//   ....[0]....
.L_266:
        /*007c*/ 	.word	0x00000c30


	//----- nvinfo : EIATTR_CBANK_PARAM_SIZE
	.align		4
.L_267:
        /*0080*/ 	.byte	0x03, 0x19
        /*0082*/ 	.short	0x0028


	//----- nvinfo : EIATTR_PARAM_CBANK
	.align		4
        /*0084*/ 	.byte	0x04, 0x0a
        /*0086*/ 	.short	(.L_269 - .L_268)
	.align		4
.L_268:
        /*0088*/ 	.word	index@(.nv.constant0._ZN17fastertransformer34getPaddingOffsetAndCuSeqLensKernelEPmPiS1_PKiii)
        /*008c*/ 	.short	0x0380
        /*008e*/ 	.short	0x0028


	//----- nvinfo : EIATTR_SW_WAR
	.align		4
.L_269:
        /*0090*/ 	.byte	0x04, 0x36
        /*0092*/ 	.short	(.L_271 - .L_270)
.L_270:
        /*0094*/ 	.word	0x00000008
.L_271:


//--------------------- .nv.callgraph             --------------------------
	.section	.nv.callgraph,"",@"SHT_CUDA_CALLGRAPH"
	.align	4
	.sectionentsize	8
	.align		4
        /*0000*/ 	.word	0x00000000
	.align		4
        /*0004*/ 	.word	0xffffffff
	.align		4
        /*0008*/ 	.word	0x00000000
	.align		4
        /*000c*/ 	.word	0xfffffffe
	.align		4
        /*0010*/ 	.word	0x00000000
	.align		4
        /*0014*/ 	.word	0xfffffffd
	.align		4
        /*0018*/ 	.word	0x00000000
	.align		4
        /*001c*/ 	.word	0xfffffffc


//--------------------- .text._ZN17fastertransformer26buildRelativeAttentionBiasI6__halfEEvPT_PKS2_iiibi --------------------------
	.section	.text._ZN17fastertransformer26buildRelativeAttentionBiasI6__halfEEvPT_PKS2_iiibi,"ax",@progbits
	.align	128
        .global         _ZN17fastertransformer26buildRelativeAttentionBiasI6__halfEEvPT_PKS2_iiibi
        .type           _ZN17fastertransformer26buildRelativeAttentionBiasI6__halfEEvPT_PKS2_iiibi,@function
        .size           _ZN17fastertransformer26buildRelativeAttentionBiasI6__halfEEvPT_PKS2_iiibi,(.L_x_51 - _ZN17fastertransformer26buildRelativeAttentionBiasI6__halfEEvPT_PKS2_iiibi)
        .other          _ZN17fastertransformer26buildRelativeAttentionBiasI6__halfEEvPT_PKS2_iiibi,@"STO_CUDA_ENTRY STV_DEFAULT"
_ZN17fastertransformer26buildRelativeAttentionBiasI6__halfEEvPT_PKS2_iiibi:
.text._ZN17fastertransformer26buildRelativeAttentionBiasI6__halfEEvPT_PKS2_iiibi:
[----:B------:R-:W-:Y:S01]  /*0000*/  LDC R1, c[0x0][0x37c] ;  /* 0x0000df00ff017b82 */ /* 0x000fe20000000800 */
[----:B------:R-:W0:Y:S07]  /*0010*/  S2R R7, SR_TID.X ;  /* 0x0000000000077919 */ /* 0x000e2e0000002100 */
[----:B------:R-:W1:Y:S02]  /*0020*/  LDC R9, c[0x0][0x394] ;  /* 0x0000e500ff097b82 */ /* 0x000e640000000800 */
[----:B-1----:R-:W-:-:S05]  /*0030*/  IMAD R8, R9, R9, RZ ;  /* 0x0000000909087224 */ /* 0x002fca00078e02ff */
[----:B0-----:R-:W-:-:S13]  /*0040*/  ISETP.GE.U32.AND P0, PT, R7, R8, PT ;  /* 0x000000080700720c */ /* 0x001fda0003f06070 */
[----:B------:R-:W-:Y:S05]  /*0050*/  @P0 EXIT ;  /* 0x000000000000094d */ /* 0x000fea0003800000 */
[----:B------:R-:W0:Y:S01]  /*0060*/  LDCU.U8 UR4, c[0x0][0x39c] ;  /* 0x00007380ff0477ac */ /* 0x000e220008000000 */
[----:B------:R-:W1:Y:S01]  /*0070*/  LDC R21, c[0x0][0x398] ;  /* 0x0000e600ff157b82 */ /* 0x000e620000000800 */
[----:B------:R-:W2:Y:S01]  /*0080*/  LDCU UR7, c[0x0][0x3a0] ;  /* 0x00007400ff0777ac */ /* 0x000ea20008000800 */
[----:B------:R-:W3:Y:S06]  /*0090*/  LDCU UR6, c[0x0][0x360] ;  /* 0x00006c00ff0677ac */ /* 0x000eec0008000800 */
[----:B------:R-:W4:Y:S01]  /*00a0*/  S2UR UR5, SR_CTAID.X ;  /* 0x00000000000579c3 */ /* 0x000f220000002500 */
[----:B------:R-:W1:Y:S01]  /*00b0*/  LDCU.64 UR8, c[0x0][0x358] ;  /* 0x00006b00ff0877ac */ /* 0x000e620008000a00 */
[----:B0-----:R-:W-:-:S04]  /*00c0*/  UPRMT UR4, UR4, 0x8880, URZ ;  /* 0x0000888004047896 */ /* 0x001fc800080000ff */
[----:B------:R-:W-:Y:S01]  /*00d0*/  UISETP.NE.AND UP0, UPT, UR4, URZ, UPT ;  /* 0x000000ff0400728c */ /* 0x000fe2000bf05270 */
[----:B--2---:R-:W-:Y:S02]  /*00e0*/  I2FP.F32.S32 R2, UR7 ;  /* 0x0000000700027c45 */ /* 0x004fe40008201400 */
[----:B-1----:R-:W-:-:S04]  /*00f0*/  LEA.HI R0, R21, R21, RZ, 0x1 ;  /* 0x0000001515007211 */ /* 0x002fc800078f08ff */
[----:B------:R-:W-:Y:S01]  /*0100*/  SHF.R.S32.HI R0, RZ, 0x1, R0 ;  /* 0x00000001ff007819 */ /* 0x000fe20000011400 */
[----:B----4-:R-:W-:Y:S01]  /*0110*/  IMAD R6, R8, UR5, RZ ;  /* 0x0000000508067c24 */ /* 0x010fe2000f8e02ff */
[----:B---3--:R-:W-:Y:S06]  /*0120*/  BRA.U !UP0, `(.L_x_0) ;  /* 0x0000000508107547 */ /* 0x008fec000b800000 */
[----:B------:R-:W-:Y:S01]  /*0130*/  SHF.R.S32.HI R4, RZ, 0x1f, R21 ;  /* 0x0000001fff047819 */ /* 0x000fe20000011415 */
[----:B------:R-:W0:Y:S01]  /*0140*/  LDC R18, c[0x0][0x394] ;  /* 0x0000e500ff127b82 */ /* 0x000e220000000800 */
[----:B------:R-:W-:Y:S01]  /*0150*/  IABS R14, R9 ;  /* 0x00000009000e7213 */ /* 0x000fe20000000000 */
[----:B------:R-:W-:Y:S01]  /*0160*/  VIADD R22, R0, 0xffffffff ;  /* 0xffffffff00167836 */ /* 0x000fe20000000000 */
[----:B------:R-:W-:Y:S02]  /*0170*/  LEA.HI R4, R4, R21, RZ, 0x2 ;  /* 0x0000001504047211 */ /* 0x000fe400078f10ff */
[----:B------:R-:W1:Y:S01]  /*0180*/  I2F.RP R12, R14 ;  /* 0x0000000e000c7306 */ /* 0x000e620000209400 */
[----:B------:R-:W-:Y:S02]  /*0190*/  ISETP.NE.AND P0, PT, R9, RZ, PT ;  /* 0x000000ff0900720c */ /* 0x000fe40003f05270 */
[----:B------:R-:W-:Y:S01]  /*01a0*/  SHF.R.S32.HI R15, RZ, 0x2, R4 ;  /* 0x00000002ff0f7819 */ /* 0x000fe20000011404 */
[----:B------:R-:W2:Y:S01]  /*01b0*/  LDC R17, c[0x0][0x398] ;  /* 0x0000e600ff117b82 */ /* 0x000ea20000000800 */
[----:B------:R-:W-:-:S02]  /*01c0*/  LOP3.LUT R9, RZ, R9, RZ, 0x33, !PT ;  /* 0x00000009ff097212 */ /* 0x000fc400078e33ff */
[----:B------:R-:W-:Y:S01]  /*01d0*/  I2FP.F32.S32 R16, R15 ;  /* 0x0000000f00107245 */ /* 0x000fe20000201400 */
[----:B------:R-:W-:-:S04]  /*01e0*/  IMAD.IADD R21, R0, 0x1, -R15 ;  /* 0x0000000100157824 */ /* 0x000fc800078e0a0f */
[----:B------:R-:W3:Y:S01]  /*01f0*/  LDC.64 R4, c[0x0][0x388] ;  /* 0x0000e200ff047b82 */ /* 0x000ee20000000a00 */
[----:B------:R-:W4:Y:S01]  /*0200*/  MUFU.RCP R16, R16 ;  /* 0x0000001000107308 */ /* 0x000f220000001000 */
[----:B------:R-:W-:-:S07]  /*0210*/  I2FP.F32.S32 R21, R21 ;  /* 0x0000001500157245 */ /* 0x000fce0000201400 */
[----:B-1----:R-:W1:Y:S01]  /*0220*/  MUFU.RCP R12, R12 ;  /* 0x0000000c000c7308 */ /* 0x002e620000001000 */
[----:B----4-:R-:W-:Y:S02]  /*0230*/  FMUL.FTZ R10, R2, R16 ;  /* 0x00000010020a7220 */ /* 0x010fe40000410000 */
[----:B------:R-:W4:Y:S05]  /*0240*/  LDC.64 R2, c[0x0][0x380] ;  /* 0x0000e000ff027b82 */ /* 0x000f2a0000000a00 */
[----:B------:R-:W5:Y:S01]  /*0250*/  MUFU.LG2 R10, R10 ;  /* 0x0000000a000a7308 */ /* 0x000f620000000c00 */
[----:B-1----:R-:W-:-:S07]  /*0260*/  VIADD R11, R12, 0xffffffe ;  /* 0x0ffffffe0c0b7836 */ /* 0x002fce0000000000 */
[----:B------:R-:W1:Y:S01]  /*0270*/  F2I.FTZ.U32.TRUNC.NTZ R11, R11 ;  /* 0x0000000b000b7305 */ /* 0x000e62000021f000 */
[----:B-----5:R-:W-:Y:S01]  /*0280*/  FMUL.FTZ R19, R10, 0.69314718246459960938 ;  /* 0x3f3172180a137820 */ /* 0x020fe20000410000 */
[----:B------:R-:W-:-:S06]  /*0290*/  HFMA2 R10, -RZ, RZ, 0, 0 ;  /* 0x00000000ff0a7431 */ /* 0x000fcc00000001ff */
[----:B------:R-:W0:Y:S01]  /*02a0*/  MUFU.RCP R19, R19 ;  /* 0x0000001300137308 */ /* 0x000e220000001000 */
[----:B-1----:R-:W-:-:S04]  /*02b0*/  IMAD.MOV R13, RZ, RZ, -R11 ;  /* 0x000000ffff0d7224 */ /* 0x002fc800078e0a0b */
[----:B------:R-:W-:-:S04]  /*02c0*/  IMAD R13, R13, R14, RZ ;  /* 0x0000000e0d0d7224 */ /* 0x000fc800078e02ff */
[----:B--23--:R-:W-:-:S07]  /*02d0*/  IMAD.HI.U32 R20, R11, R13, R10 ;  /* 0x0000000d0b147227 */ /* 0x00cfce00078e000a */
.L_x_1:
[----:B-1----:R-:W-:Y:S02]  /*02e0*/  IABS R11, R7 ;  /* 0x00000007000b7213 */ /* 0x002fe40000000000 */
[----:B0-----:R-:W-:-:S03]  /*02f0*/  IABS R24, R18 ;  /* 0x0000001200187213 */ /* 0x001fc60000000000 */
[----:B------:R-:W-:-:S04]  /*0300*/  IMAD.HI.U32 R10, R20, R11, RZ ;  /* 0x0000000b140a7227 */ /* 0x000fc800078e00ff */
[----:B------:R-:W-:-:S04]  /*0310*/  IMAD.MOV R12, RZ, RZ, -R10 ;  /* 0x000000ffff0c7224 */ /* 0x000fc800078e0a0a */
[----:B------:R-:W-:-:S05]  /*0320*/  IMAD R11, R24, R12, R11 ;  /* 0x0000000c180b7224 */ /* 0x000fca00078e020b */
[----:B------:R-:W-:-:S13]  /*0330*/  ISETP.GT.U32.AND P2, PT, R14, R11, PT ;  /* 0x0000000b0e00720c */ /* 0x000fda0003f44070 */
[----:B------:R-:W-:Y:S01]  /*0340*/  @!P2 IADD3 R11, PT, PT, R11, -R24, RZ ;  /* 0x800000180b0ba210 */ /* 0x000fe20007ffe0ff */
[----:B------:R-:W-:-:S03]  /*0350*/  @!P2 VIADD R10, R10, 0x1 ;  /* 0x000000010a0aa836 */ /* 0x000fc60000000000 */
[----:B------:R-:W-:Y:S02]  /*0360*/  ISETP.GE.U32.AND P1, PT, R11, R14, PT ;  /* 0x0000000e0b00720c */ /* 0x000fe40003f26070 */
[----:B------:R-:W-:-:S04]  /*0370*/  LOP3.LUT R11, R7, R18, RZ, 0x3c, !PT ;  /* 0x00000012070b7212 */ /* 0x000fc800078e3cff */
[----:B------:R-:W-:-:S07]  /*0380*/  ISETP.GE.AND P3, PT, R11, RZ, PT ;  /* 0x000000ff0b00720c */ /* 0x000fce0003f66270 */
[----:B------:R-:W-:-:S06]  /*0390*/  @P1 VIADD R10, R10, 0x1 ;  /* 0x000000010a0a1836 */ /* 0x000fcc0000000000 */
[----:B------:R-:W-:-:S04]  /*03a0*/  @!P3 IADD3 R10, PT, PT, -R10, RZ, RZ ;  /* 0x000000ff0a0ab210 */ /* 0x000fc80007ffe1ff */
[----:B------:R-:W-:-:S05]  /*03b0*/  SEL R10, R9, R10, !P0 ;  /* 0x0000000a090a7207 */ /* 0x000fca0004000000 */
[----:B------:R-:W-:-:S04]  /*03c0*/  IMAD.MOV R11, RZ, RZ, -R10 ;  /* 0x000000ffff0b7224 */ /* 0x000fc800078e0a0a */
[----:B------:R-:W-:-:S04]  /*03d0*/  IMAD R11, R18, R11, R7 ;  /* 0x0000000b120b7224 */ /* 0x000fc800078e0207 */
[----:B------:R-:W-:-:S05]  /*03e0*/  IMAD.IADD R11, R11, 0x1, -R10 ;  /* 0x000000010b0b7824 */ /* 0x000fca00078e0a0a */
[----:B------:R-:W-:Y:S02]  /*03f0*/  IABS R10, R11 ;  /* 0x0000000b000a7213 */ /* 0x000fe40000000000 */
[----:B------:R-:W-:Y:S02]  /*0400*/  ISETP.GT.AND P1, PT, R11, RZ, PT ;  /* 0x000000ff0b00720c */ /* 0x000fe40003f24270 */
[----:B------:R-:W-:Y:S02]  /*0410*/  I2FP.F32.S32 R13, R10 ;  /* 0x0000000a000d7245 */ /* 0x000fe40000201400 */
[----:B------:R-:W-:-:S03]  /*0420*/  ISETP.GE.AND P2, PT, R10, R15, PT ;  /* 0x0000000f0a00720c */ /* 0x000fc60003f46270 */
[----:B------:R-:W-:-:S06]  /*0430*/  FMUL.FTZ R13, R13, R16 ;  /* 0x000000100d0d7220 */ /* 0x000fcc0000410000 */
[----:B------:R-:W0:Y:S02]  /*0440*/  MUFU.LG2 R13, R13 ;  /* 0x0000000d000d7308 */ /* 0x000e240000000c00 */
[----:B0-----:R-:W-:-:S04]  /*0450*/  FMUL.FTZ R12, R13, 0.69314718246459960938 ;  /* 0x3f3172180d0c7820 */ /* 0x001fc80000410000 */
[----:B------:R-:W-:-:S04]  /*0460*/  FMUL.FTZ R12, R12, R19 ;  /* 0x000000130c0c7220 */ /* 0x000fc80000410000 */
[----:B------:R-:W-:Y:S01]  /*0470*/  FMUL.FTZ R23, R21, R12 ;  /* 0x0000000c15177220 */ /* 0x000fe20000410000 */
[----:B------:R-:W-:-:S05]  /*0480*/  SEL R12, R0, RZ, P1 ;  /* 0x000000ff000c7207 */ /* 0x000fca0000800000 */
[----:B------:R-:W0:Y:S01]  /*0490*/  F2I.FTZ.TRUNC.NTZ R23, R23 ;  /* 0x0000001700177305 */ /* 0x000e22000021f100 */
[----:B------:R-:W-:Y:S01]  /*04a0*/  IMAD R12, R17, UR5, R12 ;  /* 0x00000005110c7c24 */ /* 0x000fe2000f8e020c */
[----:B0-----:R-:W-:Y:S02]  /*04b0*/  VIADDMNMX R11, R23, R15, R22, PT ;  /* 0x0000000f170b7246 */ /* 0x001fe40003800116 */
[----:B------:R-:W-:-:S05]  /*04c0*/  @!P2 MOV R11, R10 ;  /* 0x0000000a000ba202 */ /* 0x000fca0000000f00 */
[----:B------:R-:W-:-:S04]  /*04d0*/  IMAD.IADD R11, R11, 0x1, R12 ;  /* 0x000000010b0b7824 */ /* 0x000fc800078e020c */
[----:B------:R-:W-:-:S06]  /*04e0*/  IMAD.WIDE R10, R11, 0x2, R4 ;  /* 0x000000020b0a7825 */ /* 0x000fcc00078e0204 */
[----:B------:R-:W2:Y:S01]  /*04f0*/  LDG.E.U16 R11, desc[UR8][R10.64] ;  /* 0x000000080a0b7981 */ /* 0x000ea2000c1e1500 */
[----:B------:R-:W-:Y:S01]  /*0500*/  IMAD.IADD R13, R6, 0x1, R7 ;  /* 0x00000001060d7824 */ /* 0x000fe200078e0207 */
[----:B------:R-:W-:-:S03]  /*0510*/  IADD3 R7, PT, PT, R7, UR6, RZ ;  /* 0x0000000607077c10 */ /* 0x000fc6000fffe0ff */
[----:B----4-:R-:W-:Y:S01]  /*0520*/  IMAD.WIDE R12, R13, 0x2, R2 ;  /* 0x000000020d0c7825 */ /* 0x010fe200078e0202 */
[----:B------:R-:W-:-:S04]  /*0530*/  ISETP.GE.AND P1, PT, R7, R8, PT ;  /* 0x000000080700720c */ /* 0x000fc80003f26270 */
[----:B--2---:R1:W-:Y:S09]  /*0540*/  STG.E.U16 desc[UR8][R12.64], R11 ;  /* 0x0000000b0c007986 */ /* 0x0043f2000c101508 */
[----:B------:R-:W-:Y:S05]  /*0550*/  @!P1 BRA `(.L_x_1) ;  /* 0xfffffffc00609947 */ /* 0x000fea000383ffff */
[----:B------:R-:W-:Y:S05]  /*0560*/  EXIT ;  /* 0x000000000000794d */ /* 0x000fea0003800000 */
.L_x_0:
[----:B------:R-:W-:Y:S01]  /*0570*/  I2FP.F32.S32 R15, R0 ;  /* 0x00000000000f7245 */ /* 0x000fe20000201400 */
[----:B------:R-:W0:Y:S01]  /*0580*/  LDC R16, c[0x0][0x394] ;  /* 0x0000e500ff107b82 */ /* 0x000e220000000800 */
[----:B------:R-:W-:Y:S02]  /*0590*/  IABS R14, R9 ;  /* 0x00000009000e7213 */ /* 0x000fe40000000000 */
[----:B------:R-:W-:Y:S01]  /*05a0*/  IADD3 R20, PT, PT, -R0, R21, RZ ;  /* 0x0000001500147210 */ /* 0x000fe20007ffe1ff */
[----:B------:R-:W-:Y:S01]  /*05b0*/  VIADD R21, R21, 0xffffffff ;  /* 0xffffffff15157836 */ /* 0x000fe20000000000 */
[----:B------:R-:W1:Y:S01]  /*05c0*/  I2F.RP R13, R14 ;  /* 0x0000000e000d7306 */ /* 0x000e620000209400 */
[----:B------:R-:W-:Y:S02]  /*05d0*/  ISETP.NE.AND P0, PT, R9, RZ, PT ;  /* 0x000000ff0900720c */ /* 0x000fe40003f05270 */
[----:B------:R-:W2:Y:S01]  /*05e0*/  LDC R17, c[0x0][0x398] ;  /* 0x0000e600ff117b82 */ /* 0x000ea20000000800 */
[----:B------:R-:W-:-:S02]  /*05f0*/  LOP3.LUT R9, RZ, R9, RZ, 0x33, !PT ;  /* 0x00000009ff097212 */ /* 0x000fc400078e33ff */
[----:B------:R-:W-:Y:S02]  /*0600*/  I2FP.F32.S32 R20, R20 ;  /* 0x0000001400147245 */ /* 0x000fe40000201400 */
[----:B------:R-:W3:Y:S03]  /*0610*/  MUFU.RCP R15, R15 ;  /* 0x0000000f000f7308 */ /* 0x000ee60000001000 */
[----:B------:R-:W4:Y:S05]  /*0620*/  LDC.64 R4, c[0x0][0x380] ;  /* 0x0000e000ff047b82 */ /* 0x000f2a0000000a00 */
[----:B-1----:R-:W1:Y:S01]  /*0630*/  MUFU.RCP R13, R13 ;  /* 0x0000000d000d7308 */ /* 0x002e620000001000 */
[----:B---3--:R-:W-:-:S02]  /*0640*/  FMUL.FTZ R12, R2, R15 ;  /* 0x0000000f020c7220 */ /* 0x008fc40000410000 */
[----:B------:R-:W3:Y:S05]  /*0650*/  LDC.64 R2, c[0x0][0x388] ;  /* 0x0000e200ff027b82 */ /* 0x000eea0000000a00 */
[----:B------:R-:W5:Y:S01]  /*0660*/  MUFU.LG2 R12, R12 ;  /* 0x0000000c000c7308 */ /* 0x000f620000000c00 */
[----:B-1----:R-:W-:-:S07]  /*0670*/  VIADD R10, R13, 0xffffffe ;  /* 0x0ffffffe0d0a7836 */ /* 0x002fce0000000000 */
[----:B------:R1:W0:Y:S01]  /*0680*/  F2I.FTZ.U32.TRUNC.NTZ R11, R10 ;  /* 0x0000000a000b7305 */ /* 0x000222000021f000 */
[----:B-----5:R-:W-:Y:S01]  /*0690*/  FMUL.FTZ R18, R12, 0.69314718246459960938 ;  /* 0x3f3172180c127820 */ /* 0x020fe20000410000 */
[----:B-1----:R-:W-:-:S06]  /*06a0*/  IMAD.MOV.U32 R10, RZ, RZ, RZ ;  /* 0x000000ffff0a7224 */ /* 0x002fcc00078e00ff */
[----:B------:R-:W1:Y:S01]  /*06b0*/  MUFU.RCP R18, R18 ;  /* 0x0000001200127308 */ /* 0x000e620000001000 */
[----:B0-----:R-:W-:-:S04]  /*06c0*/  IMAD.MOV R19, RZ, RZ, -R11 ;  /* 0x000000ffff137224 */ /* 0x001fc800078e0a0b */
[----:B------:R-:W-:-:S04]  /*06d0*/  IMAD R19, R19, R14, RZ ;  /* 0x0000000e13137224 */ /* 0x000fc800078e02ff */
[----:B--2-4-:R-:W-:-:S07]  /*06e0*/  IMAD.HI.U32 R19, R11, R19, R10 ;  /* 0x000000130b137227 */ /* 0x014fce00078e000a */
.L_x_2:
[----:B0-----:R-:W-:Y:S02]  /*06f0*/  IABS R12, R7 ;  /* 0x00000007000c7213 */ /* 0x001fe40000000000 */
[----:B------:R-:W-:-:S03]  /*0700*/  IABS R22, R16 ;  /* 0x0000001000167213 */ /* 0x000fc60000000000 */
[----:B------:R-:W-:-:S05]  /*0710*/  IMAD.HI.U32 R10, R19, R12, RZ ;  /* 0x0000000c130a7227 */ /* 0x000fca00078e00ff */
[----:B------:R-:W-:-:S05]  /*0720*/  IADD3 R11, PT, PT, -R10, RZ, RZ ;  /* 0x000000ff0a0b7210 */ /* 0x000fca0007ffe1ff */
[----:B------:R-:W-:-:S05]  /*0730*/  IMAD R11, R22, R11, R12 ;  /* 0x0000000b160b7224 */ /* 0x000fca00078e020c */
[----:B------:R-:W-:-:S13]  /*0740*/  ISETP.GT.U32.AND P2, PT, R14, R11, PT ;  /* 0x0000000b0e00720c */ /* 0x000fda0003f44070 */
[----:B------:R-:W-:Y:S02]  /*0750*/  @!P2 IMAD.IADD R11, R11, 0x1, -R22 ;  /* 0x000000010b0ba824 */ /* 0x000fe400078e0a16 */
[----:B------:R-:W-:-:S03]  /*0760*/  @!P2 VIADD R10, R10, 0x1 ;  /* 0x000000010a0aa836 */ /* 0x000fc60000000000 */
[----:B------:R-:W-:Y:S02]  /*0770*/  ISETP.GE.U32.AND P1, PT, R11, R14, PT ;  /* 0x0000000e0b00720c */ /* 0x000fe40003f26070 */
[----:B------:R-:W-:-:S04]  /*0780*/  LOP3.LUT R11, R7, R16, RZ, 0x3c, !PT ;  /* 0x00000010070b7212 */ /* 0x000fc800078e3cff */
[----:B------:R-:W-:-:S07]  /*0790*/  ISETP.GE.AND P3, PT, R11, RZ, PT ;  /* 0x000000ff0b00720c */ /* 0x000fce0003f66270 */
[----:B------:R-:W-:-:S06]  /*07a0*/  @P1 IADD3 R10, PT, PT, R10, 0x1, RZ ;  /* 0x000000010a0a1810 */ /* 0x000fcc0007ffe0ff */
[----:B------:R-:W-:-:S05]  /*07b0*/  @!P3 IMAD.MOV R10, RZ, RZ, -R10 ;  /* 0x000000ffff0ab224 */ /* 0x000fca00078e0a0a */
[----:B------:R-:W-:-:S05]  /*07c0*/  SEL R10, R9, R10, !P0 ;  /* 0x0000000a090a7207 */ /* 0x000fca0004000000 */
[----:B------:R-:W-:-:S04]  /*07d0*/  IMAD.MOV R11, RZ, RZ, -R10 ;  /* 0x000000ffff0b7224 */ /* 0x000fc800078e0a0a */
[----:B------:R-:W-:-:S05]  /*07e0*/  IMAD R11, R16, R11, R7 ;  /* 0x0000000b100b7224 */ /* 0x000fca00078e0207 */
[----:B------:R-:W-:-:S04]  /*07f0*/  IADD3 R11, PT, PT, -R10, R11, RZ ;  /* 0x0000000b0a0b7210 */ /* 0x000fc80007ffe1ff */
[----:B------:R-:W-:-:S04]  /*0800*/  IABS R13, R11 ;  /* 0x0000000b000d7213 */ /* 0x000fc80000000000 */
[----:B------:R-:W-:Y:S02]  /*0810*/  I2FP.F32.S32 R10, R13 ;  /* 0x0000000d000a7245 */ /* 0x000fe40000201400 */
[----:B------:R-:W-:-:S03]  /*0820*/  ISETP.GE.AND P1, PT, R13, R0, PT ;  /* 0x000000000d00720c */ /* 0x000fc60003f26270 */
[----:B------:R-:W-:-:S06]  /*0830*/  FMUL.FTZ R12, R10, R15 ;  /* 0x0000000f0a0c7220 */ /* 0x000fcc0000410000 */
[----:B------:R-:W0:Y:S02]  /*0840*/  MUFU.LG2 R12, R12 ;  /* 0x0000000c000c7308 */ /* 0x000e240000000c00 */
[----:B0-----:R-:W-:-:S04]  /*0850*/  FMUL.FTZ R11, R12, 0.69314718246459960938 ;  /* 0x3f3172180c0b7820 */ /* 0x001fc80000410000 */
[----:B-1----:R-:W-:-:S04]  /*0860*/  FMUL.FTZ R11, R11, R18 ;  /* 0x000000120b0b7220 */ /* 0x002fc80000410000 */
[----:B------:R-:W-:-:S06]  /*0870*/  FMUL.FTZ R22, R20, R11 ;  /* 0x0000000b14167220 */ /* 0x000fcc0000410000 */
[----:B------:R-:W0:Y:S02]  /*0880*/  F2I.FTZ.TRUNC.NTZ R22, R22 ;  /* 0x0000001600167305 */ /* 0x000e24000021f100 */
[----:B0-----:R-:W-:Y:S01]  /*0890*/  VIADDMNMX R10, R22, R0, R21, PT ;  /* 0x00000000160a7246 */ /* 0x001fe20003800115 */
[----:B------:R-:W-:-:S04]  /*08a0*/  @!P1 IMAD.MOV.U32 R10, RZ, RZ, R13 ;  /* 0x000000ffff0a9224 */ /* 0x000fc800078e000d */
[----:B------:R-:W-:-:S04]  /*08b0*/  IMAD R11, R17, UR5, R10 ;  /* 0x00000005110b7c24 */ /* 0x000fc8000f8e020a */
[----:B---3--:R-:W-:-:S06]  /*08c0*/  IMAD.WIDE R10, R11, 0x2, R2 ;  /* 0x000000020b0a7825 */ /* 0x008fcc00078e0202 */
[----:B------:R-:W2:Y:S01]  /*08d0*/  LDG.E.U16 R11, desc[UR8][R10.64] ;  /* 0x000000080a0b7981 */ /* 0x000ea2000c1e1500 */
[----:B------:R-:W-:Y:S01]  /*08e0*/  IMAD.IADD R13, R6, 0x1, R7 ;  /* 0x00000001060d7824 */ /* 0x000fe200078e0207 */
[----:B------:R-:W-:-:S03]  /*08f0*/  IADD3 R7, PT, PT, R7, UR6, RZ ;  /* 0x0000000607077c10 */ /* 0x000fc6000fffe0ff */
[----:B------:R-:W-:Y:S01]  /*0900*/  IMAD.WIDE R12, R13, 0x2, R4 ;  /* 0x000000020d0c7825 */ /* 0x000fe200078e0204 */
[----:B------:R-:W-:-:S04]  /*0910*/  ISETP.GE.AND P1, PT, R7, R8, PT ;  /* 0x000000080700720c */ /* 0x000fc80003f26270 */
[----:B--2---:R0:W-:Y:S09]  /*0920*/  STG.E.U16 desc[UR8][R12.64], R11 ;  /* 0x0000000b0c007986 */ /* 0x0041f2000c101508 */
[----:B------:R-:W-:Y:S05]  /*0930*/  @!P1 BRA `(.L_x_2) ;  /* 0xfffffffc006c9947 */ /* 0x000fea000383ffff */
[----:B------:R-:W-:Y:S05]  /*0940*/  EXIT ;  /* 0x000000000000794d */ /* 0x000fea0003800000 */
.L_x_3:
[----:B------:R-:W-:-:S00]  /*0950*/  BRA `(.L_x_3) ;  /* 0xfffffffc00fc7947 */ /* 0x000fc0000383ffff */
[----:B------:R-:W-:-:S00]  /*0960*/  NOP ;  /* 0x0000000000007918 */ /* 0x000fc00000000000 */
        /* <DEDUP_REMOVED lines=9> */
.L_x_51:


//--------------------- .text._ZN17fastertransformer26buildRelativeAttentionBiasIfEEvPT_PKS1_iiibi --------------------------
	.section	.text._ZN17fastertransformer26buildRelativeAttentionBiasIfEEvPT_PKS1_iiibi,"ax",@progbits
	.align	128
        .global         _ZN17fastertransformer26buildRelativeAttentionBiasIfEEvPT_PKS1_iiibi
        .type           _ZN17fastertransformer26buildRelativeAttentionBiasIfEEvPT_PKS1_iiibi,@function
        .size           _ZN17fastertransformer26buildRelativeAttentionBiasIfEEvPT_PKS1_iiibi,(.L_x_52 - _ZN17fastertransformer26buildRelativeAttentionBiasIfEEvPT_PKS1_iiibi)
        .other          _ZN17fastertransformer26buildRelativeAttentionBiasIfEEvPT_PKS1_iiibi,@"STO_CUDA_ENTRY STV_DEFAULT"
_ZN17fastertransformer26buildRelativeAttentionBiasIfEEvPT_PKS1_iiibi:
.text._ZN17fastertransformer26buildRelativeAttentionBiasIfEEvPT_PKS1_iiibi:
        /* <DEDUP_REMOVED lines=46> */
.L_x_5:
        /* <DEDUP_REMOVED lines=33> */
[----:B------:R-:W2:Y:S01]  /*04f0*/  LDG.E R11, desc[UR8][R10.64] ;  /* 0x000000080a0b7981 */ /* 0x000ea2000c1e1900 */
[----:B------:R-:W-:Y:S01]  /*0500*/  IMAD.IADD R13, R6, 0x1, R7 ;  /* 0x00000001060d7824 */ /* 0x000fe200078e0207 */
[----:B------:R-:W-:-:S03]  /*0510*/  IADD3 R7, PT, PT, R7, UR6, RZ ;  /* 0x0000000607077c10 */ /* 0x000fc6000fffe0ff */
[----:B----4-:R-:W-:Y:S01]  /*0520*/  IMAD.WIDE R12, R13, 0x4, R2 ;  /* 0x000000040d0c7825 */ /* 0x010fe200078e0202 */
[----:B------:R-:W-:-:S04]  /*0530*/  ISETP.GE.AND P1, PT, R7, R8, PT ;  /* 0x000000080700720c */ /* 0x000fc80003f26270 */
[----:B--2---:R1:W-:Y:S09]  /*0540*/  STG.E desc[UR8][R12.64], R11 ;  /* 0x0000000b0c007986 */ /* 0x0043f2000c101908 */
[----:B------:R-:W-:Y:S05]  /*0550*/  @!P1 BRA `(.L_x_5) ;  /* 0xfffffffc00609947 */ /* 0x000fea000383ffff */
[----:B------:R-:W-:Y:S05]  /*0560*/  EXIT ;  /* 0x000000000000794d */ /* 0x000fea0003800000 */
.L_x_4:
        /* <DEDUP_REMOVED lines=24> */
.L_x_6:
        /* <DEDUP_REMOVED lines=30> */
[----:B------:R-:W2:Y:S01]  /*08d0*/  LDG.E R11, desc[UR8][R10.64] ;  /* 0x000000080a0b7981 */ /* 0x000ea2000c1e1900 */
[----:B------:R-:W-:Y:S01]  /*08e0*/  IMAD.IADD R13, R6, 0x1, R7 ;  /* 0x00000001060d7824 */ /* 0x000fe200078e0207 */
[----:B------:R-:W-:-:S03]  /*08f0*/  IADD3 R7, PT, PT, R7, UR6, RZ ;  /* 0x0000000607077c10 */ /* 0x000fc6000fffe0ff */
[----:B------:R-:W-:Y:S01]  /*0900*/  IMAD.WIDE R12, R13, 0x4, R4 ;  /* 0x000000040d0c7825 */ /* 0x000fe200078e0204 */
[----:B------:R-:W-:-:S04]  /*0910*/  ISETP.GE.AND P1, PT, R7, R8, PT ;  /* 0x000000080700720c */ /* 0x000fc80003f26270 */
[----:B--2---:R0:W-:Y:S09]  /*0920*/  STG.E desc[UR8][R12.64], R11 ;  /* 0x0000000b0c007986 */ /* 0x0041f2000c101908 */
[----:B------:R-:W-:Y:S05]  /*0930*/  @!P1 BRA `(.L_x_6) ;  /* 0xfffffffc006c9947 */ /* 0x000fea000383ffff */
[----:B------:R-:W-:Y:S05]  /*0940*/  EXIT ;  /* 0x000000000000794d */ /* 0x000fea0003800000 */
.L_x_7:
        /* <DEDUP_REMOVED lines=11> */
.L_x_52:


//--------------------- .text._ZN17fastertransformer14remove_paddingI6__halfEEvPT_PKS2_PKii --------------------------
	.section	.text._ZN17fastertransformer14remove_paddingI6__halfEEvPT_PKS2_PKii,"ax",@progbits
	.align	128
        .global         _ZN17fastertransformer14remove_paddingI6__halfEEvPT_PKS2_PKii
        .type           _ZN17fastertransformer14remove_paddingI6__halfEEvPT_PKS2_PKii,@function
        .size           _ZN17fastertransformer14remove_paddingI6__halfEEvPT_PKS2_PKii,(.L_x_53 - _ZN17fastertransformer14remove_paddingI6__halfEEvPT_PKS2_PKii)
        .other          _ZN17fastertransformer14remove_paddingI6__halfEEvPT_PKS2_PKii,@"STO_CUDA_ENTRY STV_DEFAULT"
_ZN17fastertransformer14remove_paddingI6__halfEEvPT_PKS2_PKii:
.text._ZN17fastertransformer14remove_paddingI6__halfEEvPT_PKS2_PKii:
[----:B------:R-:W-:Y:S01]  /*0000*/  LDC R1, c[0x0][0x37c] ;  /* 0x0000df00ff017b82 */ /* 0x000fe20000000800 */
[----:B------:R-:W0:Y:S01]  /*0010*/  S2R R0, SR_TID.X ;  /* 0x0000000000007919 */ /* 0x000e220000002100 */
[----:B------:R-:W0:Y:S02]  /*0020*/  LDCU UR7, c[0x0][0x398] ;  /* 0x00007300ff0777ac */ /* 0x000e240008000800 */
[----:B0-----:R-:W-:-:S13]  /*0030*/  ISETP.GE.AND P0, PT, R0, UR7, PT ;  /* 0x0000000700007c0c */ /* 0x001fda000bf06270 */
[----:B------:R-:W-:Y:S05]  /*0040*/  @P0 EXIT ;  /* 0x000000000000094d */ /* 0x000fea0003800000 */
[----:B------:R-:W0:Y:S01]  /*0050*/  S2R R13, SR_CTAID.X ;  /* 0x00000000000d7919 */ /* 0x000e220000002500 */
[----:B------:R-:W0:Y:S01]  /*0060*/  LDC.64 R2, c[0x0][0x390] ;  /* 0x0000e400ff027b82 */ /* 0x000e220000000a00 */
[----:B------:R-:W1:Y:S07]  /*0070*/  LDCU.64 UR4, c[0x0][0x358] ;  /* 0x00006b00ff0477ac */ /* 0x000e6e0008000a00 */
[----:B------:R-:W2:Y:S08]  /*0080*/  LDC.64 R6, c[0x0][0x380] ;  /* 0x0000e000ff067b82 */ /* 0x000eb00000000a00 */
[----:B------:R-:W3:Y:S01]  /*0090*/  LDC.64 R8, c[0x0][0x388] ;  /* 0x0000e200ff087b82 */ /* 0x000ee20000000a00 */
[----:B0-----:R-:W-:-:S06]  /*00a0*/  IMAD.WIDE.U32 R2, R13, 0x4, R2 ;  /* 0x000000040d027825 */ /* 0x001fcc00078e0002 */
[----:B-1----:R-:W4:Y:S01]  /*00b0*/  LDG.E R2, desc[UR4][R2.64] ;  /* 0x0000000402027981 */ /* 0x002f22000c1e1900 */
[----:B------:R-:W0:Y:S02]  /*00c0*/  LDCU UR6, c[0x0][0x360] ;  /* 0x00006c00ff0677ac */ /* 0x000e240008000800 */
[----:B0-234-:R-:W-:-:S07]  /*00d0*/  IADD3 R11, PT, PT, R2, R13, RZ ;  /* 0x0000000d020b7210 */ /* 0x01dfce0007ffe0ff */
.L_x_8:
[----:B0-----:R-:W-:-:S04]  /*00e0*/  IMAD R5, R11, UR7, R0 ;  /* 0x000000070b057c24 */ /* 0x001fc8000f8e0200 */
[----:B------:R-:W-:-:S06]  /*00f0*/  IMAD.WIDE R4, R5, 0x2, R8 ;  /* 0x0000000205047825 */ /* 0x000fcc00078e0208 */
[----:B------:R-:W2:Y:S01]  /*0100*/  LDG.E.U16 R5, desc[UR4][R4.64] ;  /* 0x0000000404057981 */ /* 0x000ea2000c1e1500 */
[----:B------:R-:W-:Y:S01]  /*0110*/  IMAD R3, R13, UR7, R0 ;  /* 0x000000070d037c24 */ /* 0x000fe2000f8e0200 */
[----:B------:R-:W-:-:S03]  /*0120*/  IADD3 R0, PT, PT, R0, UR6, RZ ;  /* 0x0000000600007c10 */ /* 0x000fc6000fffe0ff */
[----:B------:R-:W-:Y:S01]  /*0130*/  IMAD.WIDE R2, R3, 0x2, R6 ;  /* 0x0000000203027825 */ /* 0x000fe200078e0206 */
[----:B------:R-:W-:-:S04]  /*0140*/  ISETP.GE.AND P0, PT, R0, UR7, PT ;  /* 0x0000000700007c0c */ /* 0x000fc8000bf06270 */
[----:B--2---:R0:W-:Y:S09]  /*0150*/  STG.E.U16 desc[UR4][R2.64], R5 ;  /* 0x0000000502007986 */ /* 0x0041f2000c101504 */
[----:B------:R-:W-:Y:S05]  /*0160*/  @!P0 BRA `(.L_x_8) ;  /* 0xfffffffc00dc8947 */ /* 0x000fea000383ffff */
[----:B------:R-:W-:Y:S05]  /*0170*/  EXIT ;  /* 0x000000000000794d */ /* 0x000fea0003800000 */
.L_x_9:
        /* <DEDUP_REMOVED lines=16> */
.L_x_53:


//--------------------- .text._ZN17fastertransformer14remove_paddingIfEEvPT_PKS1_PKii --------------------------
	.section	.text._ZN17fastertransformer14remove_paddingIfEEvPT_PKS1_PKii,"ax",@progbits
	.align	128
        .global         _ZN17fastertransformer14remove_paddingIfEEvPT_PKS1_PKii
        .type           _ZN17fastertransformer14remove_paddingIfEEvPT_PKS1_PKii,@function
        .size           _ZN17fastertransformer14remove_paddingIfEEvPT_PKS1_PKii,(.L_x_54 - _ZN17fastertransformer14remove_paddingIfEEvPT_PKS1_PKii)
        .other          _ZN17fastertransformer14remove_paddingIfEEvPT_PKS1_PKii,@"STO_CUDA_ENTRY STV_DEFAULT"
_ZN17fastertransformer14remove_paddingIfEEvPT_PKS1_PKii:
.text._ZN17fastertransformer14remove_paddingIfEEvPT_PKS1_PKii:
        /* <DEDUP_REMOVED lines=14> */
.L_x_10:
[----:B0-----:R-:W-:-:S04]  /*00e0*/  IMAD R3, R11, UR7, R0 ;  /* 0x000000070b037c24 */ /* 0x001fc8000f8e0200 */
[----:B------:R-:W-:-:S06]  /*00f0*/  IMAD.WIDE R2, R3, 0x4, R6 ;  /* 0x0000000403027825 */ /* 0x000fcc00078e0206 */
[----:B------:R-:W2:Y:S01]  /*0100*/  LDG.E R3, desc[UR4][R2.64] ;  /* 0x0000000402037981 */ /* 0x000ea2000c1e1900 */
[----:B------:R-:W-:Y:S01]  /*0110*/  IMAD R5, R13, UR7, R0 ;  /* 0x000000070d057c24 */ /* 0x000fe2000f8e0200 */
[----:B------:R-:W-:-:S03]  /*0120*/  IADD3 R0, PT, PT, R0, UR6, RZ ;  /* 0x0000000600007c10 */ /* 0x000fc6000fffe0ff */
[----:B------:R-:W-:Y:S01]  /*0130*/  IMAD.WIDE R4, R5, 0x4, R8 ;  /* 0x0000000405047825 */ /* 0x000fe200078e0208 */
[----:B------:R-:W-:-:S04]  /*0140*/  ISETP.GE.AND P0, PT, R0, UR7, PT ;  /* 0x0000000700007c0c */ /* 0x000fc8000bf06270 */
[----:B--2---:R0:W-:Y:S09]  /*0150*/  STG.E desc[UR4][R4.64], R3 ;  /* 0x0000000304007986 */ /* 0x0041f2000c101904 */
[----:B------:R-:W-:Y:S05]  /*0160*/  @!P0 BRA `(.L_x_10) ;  /* 0xfffffffc00dc8947 */ /* 0x000fea000383ffff */
[----:B------:R-:W-:Y:S05]  /*0170*/  EXIT ;  /* 0x000000000000794d */ /* 0x000fea0003800000 */
.L_x_11:
        /* <DEDUP_REMOVED lines=16> */
.L_x_54:


//--------------------- .text._ZN17fastertransformer31rebuild_sequence_length_paddingI6__halfEEvPKT_PS2_PKii --------------------------
	.section	.text._ZN17fastertransformer31rebuild_sequence_length_paddingI6__halfEEvPKT_PS2_PKii,"ax",@progbits
	.align	128
        .global         _ZN17fastertransformer31rebuild_sequence_length_paddingI6__halfEEvPKT_PS2_PKii
        .type           _ZN17fastertransformer31rebuild_sequence_length_paddingI6__halfEEvPKT_PS2_PKii,@function
        .size           _ZN17fastertransformer31rebuild_sequence_length_paddingI6__halfEEvPKT_PS2_PKii,(.L_x_55 - _ZN17fastertransformer31rebuild_sequence_length_paddingI6__halfEEvPKT_PS2_PKii)
        .other          _ZN17fastertransformer31rebuild_sequence_length_paddingI6__halfEEvPKT_PS2_PKii,@"STO_CUDA_ENTRY STV_DEFAULT"
_ZN17fastertransformer31rebuild_sequence_length_paddingI6__halfEEvPKT_PS2_PKii:
.text._ZN17fastertransformer31rebuild_sequence_length_paddingI6__halfEEvPKT_PS2_PKii:
        /* <DEDUP_REMOVED lines=14> */
.L_x_12:
        /* <DEDUP_REMOVED lines=10> */
.L_x_13:
        /* <DEDUP_REMOVED lines=16> */
.L_x_55:


//--------------------- .text._ZN17fastertransformer31rebuild_sequence_length_paddingIfEEvPKT_PS1_PKii --------------------------
	.section	.text._ZN17fastertransformer31rebuild_sequence_length_paddingIfEEvPKT_PS1_PKii,"ax",@progbits
	.align	128
        .global         _ZN17fastertransformer31rebuild_sequence_length_paddingIfEEvPKT_PS1_PKii
        .type           _ZN17fastertransformer31rebuild_sequence_length_paddingIfEEvPKT_PS1_PKii,@function
        .size           _ZN17fastertransformer31rebuild_sequence_length_paddingIfEEvPKT_PS1_PKii,(.L_x_56 - _ZN17fastertransformer31rebuild_sequence_length_paddingIfEEvPKT_PS1_PKii)
        .other          _ZN17fastertransformer31rebuild_sequence_length_paddingIfEEvPKT_PS1_PKii,@"STO_CUDA_ENTRY STV_DEFAULT"
_ZN17fastertransformer31rebuild_sequence_length_paddingIfEEvPKT_PS1_PKii:
.text._ZN17fastertransformer31rebuild_sequence_length_paddingIfEEvPKT_PS1_PKii:
        /* <DEDUP_REMOVED lines=14> */
.L_x_14:
        /* <DEDUP_REMOVED lines=10> */
.L_x_15:
        /* <DEDUP_REMOVED lines=16> */
.L_x_56:


//--------------------- .text._ZN17fastertransformer31buildEncoderAttentionMaskKernelI6__halfEEvPT_PKii --------------------------
	.section	.text._ZN17fastertransformer31buildEncoderAttentionMaskKernelI6__halfEEvPT_PKii,"ax",@progbits
	.align	128
        .global         _ZN17fastertransformer31buildEncoderAttentionMaskKernelI6__halfEEvPT_PKii
        .type           _ZN17fastertransformer31buildEncoderAttentionMaskKernelI6__halfEEvPT_PKii,@function
        .size           _ZN17fastertransformer31buildEncoderAttentionMaskKernelI6__halfEEvPT_PKii,(.L_x_57 - _ZN17fastertransformer31buildEncoderAttentionMaskKernelI6__halfEEvPT_PKii)
        .other          _ZN17fastertransformer31buildEncoderAttentionMaskKernelI6__halfEEvPT_PKii,@"STO_CUDA_ENTRY STV_DEFAULT"
_ZN17fastertransformer31buildEncoderAttentionMaskKernelI6__halfEEvPT_PKii:
.text._ZN17fastertransformer31buildEncoderAttentionMaskKernelI6__halfEEvPT_PKii:
[----:B------:R-:W-:Y:S01]  /*0000*/  LDC R1, c[0x0][0x37c] ;  /* 0x0000df00ff017b82 */ /* 0x000fe20000000800 */
[----:B------:R-:W0:Y:S07]  /*0010*/  S2R R11, SR_TID.X ;  /* 0x00000000000b7919 */ /* 0x000e2e0000002100 */
[----:B------:R-:W1:Y:S01]  /*0020*/  LDC R3, c[0x0][0x390] ;  /* 0x0000e400ff037b82 */ /* 0x000e620000000800 */
[----:B------:R-:W2:Y:S07]  /*0030*/  S2R R9, SR_CTAID.X ;  /* 0x0000000000097919 */ /* 0x000eae0000002500 */
[----:B------:R-:W3:Y:S01]  /*0040*/  LDC.64 R4, c[0x0][0x388] ;  /* 0x0000e200ff047b82 */ /* 0x000ee20000000a00 */
[----:B-1----:R-:W-:-:S05]  /*0050*/  IMAD R0, R3, R3, RZ ;  /* 0x0000000303007224 */ /* 0x002fca00078e02ff */
[----:B0-----:R-:W-:-:S13]  /*0060*/  ISETP.GE.U32.AND P0, PT, R11, R0, PT ;  /* 0x000000000b00720c */ /* 0x001fda0003f06070 */
[----:B--23--:R-:W-:Y:S05]  /*0070*/  @P0 EXIT ;  /* 0x000000000000094d */ /* 0x00cfea0003800000 */
[----:B------:R-:W-:Y:S01]  /*0080*/  IABS R3, R3 ;  /* 0x0000000300037213 */ /* 0x000fe20000000000 */
[----:B------:R-:W0:Y:S01]  /*0090*/  LDC R12, c[0x0][0x390] ;  /* 0x0000e400ff0c7b82 */ /* 0x000e220000000800 */
[----:B------:R-:W1:Y:S01]  /*00a0*/  LDCU.64 UR4, c[0x0][0x358] ;  /* 0x00006b00ff0477ac */ /* 0x000e620008000a00 */
[----:B------:R-:W-:Y:S01]  /*00b0*/  IMAD.WIDE.U32 R4, R9, 0x4, R4 ;  /* 0x0000000409047825 */ /* 0x000fe200078e0004 */
[----:B------:R-:W2:Y:S01]  /*00c0*/  I2F.RP R8, R3 ;  /* 0x0000000300087306 */ /* 0x000ea20000209400 */
[----:B------:R-:W3:Y:S01]  /*00d0*/  LDCU UR6, c[0x0][0x360] ;  /* 0x00006c00ff0677ac */ /* 0x000ee20008000800 */
[----:B------:R-:W4:Y:S06]  /*00e0*/  LDCU.64 UR8, c[0x0][0x380] ;  /* 0x00007000ff0877ac */ /* 0x000f2c0008000a00 */
[----:B--2---:R-:W2:Y:S01]  /*00f0*/  MUFU.RCP R8, R8 ;  /* 0x0000000800087308 */ /* 0x004ea20000001000 */
[----:B-1----:R1:W5:Y:S01]  /*0100*/  LDG.E R2, desc[UR4][R4.64] ;  /* 0x0000000404027981 */ /* 0x002362000c1e1900 */
[----:B0-----:R-:W-:-:S02]  /*0110*/  ISETP.NE.AND P0, PT, R12, RZ, PT ;  /* 0x000000ff0c00720c */ /* 0x001fc40003f05270 */
[----:B-1----:R-:W-:Y:S01]  /*0120*/  IABS R4, R12 ;  /* 0x0000000c00047213 */ /* 0x002fe20000000000 */
[----:B--2---:R-:W-:-:S04]  /*0130*/  VIADD R6, R8, 0xffffffe ;  /* 0x0ffffffe08067836 */ /* 0x004fc80000000000 */
[----:B------:R0:W1:Y:S02]  /*0140*/  F2I.FTZ.U32.TRUNC.NTZ R7, R6 ;  /* 0x0000000600077305 */ /* 0x000064000021f000 */
[----:B0-----:R-:W-:Y:S02]  /*0150*/  IMAD.MOV.U32 R6, RZ, RZ, RZ ;  /* 0x000000ffff067224 */ /* 0x001fe400078e00ff */
[----:B-1----:R-:W-:-:S04]  /*0160*/  IMAD.MOV R10, RZ, RZ, -R7 ;  /* 0x000000ffff0a7224 */ /* 0x002fc800078e0a07 */
[----:B------:R-:W-:-:S04]  /*0170*/  IMAD R5, R10, R3, RZ ;  /* 0x000000030a057224 */ /* 0x000fc800078e02ff */
[----:B------:R-:W-:-:S04]  /*0180*/  IMAD.HI.U32 R8, R7, R5, R6 ;  /* 0x0000000507087227 */ /* 0x000fc800078e0006 */
[----:B------:R-:W-:Y:S02]  /*0190*/  IMAD.MOV.U32 R7, RZ, RZ, R11 ;  /* 0x000000ffff077224 */ /* 0x000fe400078e000b */
[----:B------:R-:W-:Y:S02]  /*01a0*/  IMAD R6, R0, R9, RZ ;  /* 0x0000000900067224 */ /* 0x000fe400078e02ff */
[----:B---34-:R-:W-:-:S07]  /*01b0*/  IMAD.MOV.U32 R11, RZ, RZ, R4 ;  /* 0x000000ffff0b7224 */ /* 0x018fce00078e0004 */
.L_x_16:
[----:B0-----:R-:W-:Y:S02]  /*01c0*/  IABS R5, R7 ;  /* 0x0000000700057213 */ /* 0x001fe40000000000 */
[----:B------:R-:W-:-:S03]  /*01d0*/  ISETP.GE.AND P2, PT, R7, RZ, PT ;  /* 0x000000ff0700720c */ /* 0x000fc60003f46270 */
[----:B------:R-:W-:-:S05]  /*01e0*/  IMAD.HI.U32 R4, R8, R5, RZ ;  /* 0x0000000508047227 */ /* 0x000fca00078e00ff */
[----:B------:R-:W-:-:S05]  /*01f0*/  IADD3 R4, PT, PT, -R4, RZ, RZ ;  /* 0x000000ff04047210 */ /* 0x000fca0007ffe1ff */
[----:B------:R-:W-:-:S05]  /*0200*/  IMAD R4, R11, R4, R5 ;  /* 0x000000040b047224 */ /* 0x000fca00078e0205 */
[----:B------:R-:W-:-:S13]  /*0210*/  ISETP.GT.U32.AND P1, PT, R3, R4, PT ;  /* 0x000000040300720c */ /* 0x000fda0003f24070 */
[----:B------:R-:W-:-:S05]  /*0220*/  @!P1 IMAD.IADD R4, R4, 0x1, -R11 ;  /* 0x0000000104049824 */ /* 0x000fca00078e0a0b */
[----:B------:R-:W-:-:S13]  /*0230*/  ISETP.GT.U32.AND P1, PT, R3, R4, PT ;  /* 0x000000040300720c */ /* 0x000fda0003f24070 */
[----:B------:R-:W-:-:S05]  /*0240*/  @!P1 IMAD.IADD R4, R4, 0x1, -R11 ;  /* 0x0000000104049824 */ /* 0x000fca00078e0a0b */
[----:B------:R-:W-:Y:S02]  /*0250*/  @!P2 IADD3 R4, PT, PT, -R4, RZ, RZ ;  /* 0x000000ff0404a210 */ /* 0x000fe40007ffe1ff */
[----:B------:R-:W-:Y:S02]  /*0260*/  @!P0 LOP3.LUT R4, RZ, R12, RZ, 0x33, !PT ;  /* 0x0000000cff048212 */ /* 0x000fe400078e33ff */
[----:B------:R-:W-:Y:S02]  /*0270*/  IADD3 R5, P2, PT, R6, R7, RZ ;  /* 0x0000000706057210 */ /* 0x000fe40007f5e0ff */
[----:B-----5:R-:W-:Y:S02]  /*0280*/  ISETP.GE.AND P1, PT, R4, R2, PT ;  /* 0x000000020400720c */ /* 0x020fe40003f26270 */
[C---:B------:R-:W-:Y:S01]  /*0290*/  LEA.HI.X.SX32 R10, R7.reuse, RZ, 0x1, P2 ;  /* 0x000000ff070a7211 */ /* 0x040fe200010f0eff */
[----:B------:R-:W-:Y:S01]  /*02a0*/  VIADD R7, R7, UR6 ;  /* 0x0000000607077c36 */ /* 0x000fe20008000000 */
[----:B------:R-:W-:-:S04]  /*02b0*/  LEA R4, P2, R5, UR8, 0x1 ;  /* 0x0000000805047c11 */ /* 0x000fc8000f8408ff */
[----:B------:R-:W-:-:S05]  /*02c0*/  LEA.HI.X R5, R5, UR9, R10, 0x1, P2 ;  /* 0x0000000905057c11 */ /* 0x000fca00090f0c0a */
[----:B------:R-:W-:-:S05]  /*02d0*/  @!P1 HADD2 R9, -RZ.H0_H0, 1, 1 ;  /* 0x3c003c00ff099430 */ /* 0x000fca0000000900 */
[----:B------:R-:W-:Y:S02]  /*02e0*/  @P1 PRMT R9, RZ, 0x7610, R9 ;  /* 0x00007610ff091816 */ /* 0x000fe40000000009 */
[----:B------:R-:W-:-:S03]  /*02f0*/  ISETP.GE.AND P1, PT, R7, R0, PT ;  /* 0x000000000700720c */ /* 0x000fc60003f26270 */
[----:B------:R0:W-:Y:S10]  /*0300*/  STG.E.U16 desc[UR4][R4.64], R9 ;  /* 0x0000000904007986 */ /* 0x0001f4000c101504 */
[----:B------:R-:W-:Y:S05]  /*0310*/  @!P1 BRA `(.L_x_16) ;  /* 0xfffffffc00a89947 */ /* 0x000fea000383ffff */
[----:B------:R-:W-:Y:S05]  /*0320*/  EXIT ;  /* 0x000000000000794d */ /* 0x000fea0003800000 */
.L_x_17:
        /* <DEDUP_REMOVED lines=13> */
.L_x_57:


//--------------------- .text._ZN17fastertransformer31buildEncoderAttentionMaskKernelIfEEvPT_PKii --------------------------
	.section	.text._ZN17fastertransformer31buildEncoderAttentionMaskKernelIfEEvPT_PKii,"ax",@progbits
	.align	128
        .global         _ZN17fastertransformer31buildEncoderAttentionMaskKernelIfEEvPT_PKii
        .type           _ZN17fastertransformer31buildEncoderAttentionMaskKernelIfEEvPT_PKii,@function
        .size           _ZN17fastertransformer31buildEncoderAttentionMaskKernelIfEEvPT_PKii,(.L_x_58 - _ZN17fastertransformer31buildEncoderAttentionMaskKernelIfEEvPT_PKii)
        .other          _ZN17fastertransformer31buildEncoderAttentionMaskKernelIfEEvPT_PKii,@"STO_CUDA_ENTRY STV_DEFAULT"
_ZN17fastertransformer31buildEncoderAttentionMaskKernelIfEEvPT_PKii:
.text._ZN17fastertransformer31buildEncoderAttentionMaskKernelIfEEvPT_PKii:
        /* <DEDUP_REMOVED lines=9> */
[----:B------:R-:W0:Y:S01]  /*0090*/  LDCU.64 UR4, c[0x0][0x358] ;  /* 0x00006b00ff0477ac */ /* 0x000e220008000a00 */
[----:B------:R-:W1:Y:S01]  /*00a0*/  LDC R4, c[0x0][0x390] ;  /* 0x0000e400ff047b82 */ /* 0x000e620000000800 */
[----:B------:R-:W-:Y:S01]  /*00b0*/  IMAD.WIDE.U32 R6, R11, 0x4, R6 ;  /* 0x000000040b067825 */ /* 0x000fe200078e0006 */
[----:B------:R-:W2:Y:S01]  /*00c0*/  I2F.RP R5, R3 ;  /* 0x0000000300057306 */ /* 0x000ea20000209400 */
[----:B------:R-:W3:Y:S01]  /*00d0*/  LDCU UR6, c[0x0][0x360] ;  /* 0x00006c00ff0677ac */ /* 0x000ee20008000800 */
[----:B------:R-:W4:Y:S06]  /*00e0*/  LDCU.64 UR8, c[0x0][0x380] ;  /* 0x00007000ff0877ac */ /* 0x000f2c0008000a00 */
[----:B--2---:R-:W2:Y:S01]  /*00f0*/  MUFU.RCP R5, R5 ;  /* 0x0000000500057308 */ /* 0x004ea20000001000 */
[----:B0-----:R0:W5:Y:S01]  /*0100*/  LDG.E R2, desc[UR4][R6.64] ;  /* 0x0000000406027981 */ /* 0x001162000c1e1900 */
[----:B------:R-:W-:Y:S01]  /*0110*/  ISETP.NE.AND P0, PT, R10, RZ, PT ;  /* 0x000000ff0a00720c */ /* 0x000fe20003f05270 */
[----:B--2---:R-:W-:-:S02]  /*0120*/  VIADD R8, R5, 0xffffffe ;  /* 0x0ffffffe05087836 */ /* 0x004fc40000000000 */
[----:B------:R-:W-:Y:S01]  /*0130*/  IMAD R5, R0, R11, RZ ;  /* 0x0000000b00057224 */ /* 0x000fe200078e02ff */
[----:B------:R-:W-:Y:S02]  /*0140*/  LOP3.LUT R11, RZ, R10, RZ, 0x33, !PT ;  /* 0x0000000aff0b7212 */ /* 0x000fe400078e33ff */
[----:B------:R2:W3:Y:S02]  /*0150*/  F2I.FTZ.U32.TRUNC.NTZ R9, R8 ;  /* 0x0000000800097305 */ /* 0x0004e4000021f000 */
[----:B--2---:R-:W-:Y:S02]  /*0160*/  IMAD.MOV.U32 R8, RZ, RZ, RZ ;  /* 0x000000ffff087224 */ /* 0x004fe400078e00ff */
[----:B---3--:R-:W-:-:S04]  /*0170*/  IMAD.MOV R12, RZ, RZ, -R9 ;  /* 0x000000ffff0c7224 */ /* 0x008fc800078e0a09 */
[----:B0-----:R-:W-:-:S04]  /*0180*/  IMAD R7, R12, R3, RZ ;  /* 0x000000030c077224 */ /* 0x001fc800078e02ff */
[----:B------:R-:W-:-:S04]  /*0190*/  IMAD.HI.U32 R9, R9, R7, R8 ;  /* 0x0000000709097227 */ /* 0x000fc800078e0008 */
[----:B-1--4-:R-:W-:-:S07]  /*01a0*/  IMAD.MOV.U32 R8, RZ, RZ, R13 ;  /* 0x000000ffff087224 */ /* 0x012fce00078e000d */
.L_x_18:
[----:B------:R-:W-:Y:S02]  /*01b0*/  IABS R10, R8 ;  /* 0x00000008000a7213 */ /* 0x000fe40000000000 */
[----:B0-----:R-:W-:Y:S02]  /*01c0*/  IABS R13, R4 ;  /* 0x00000004000d7213 */ /* 0x001fe40000000000 */
[----:B------:R-:W-:Y:S01]  /*01d0*/  ISETP.GE.AND P2, PT, R8, RZ, PT ;  /* 0x000000ff0800720c */ /* 0x000fe20003f46270 */
[----:B------:R-:W-:-:S04]  /*01e0*/  IMAD.HI.U32 R6, R9, R10, RZ ;  /* 0x0000000a09067227 */ /* 0x000fc800078e00ff */
[----:B------:R-:W-:-:S04]  /*01f0*/  IMAD.MOV R7, RZ, RZ, -R6 ;  /* 0x000000ffff077224 */ /* 0x000fc800078e0a06 */
[----:B------:R-:W-:-:S05]  /*0200*/  IMAD R6, R13, R7, R10 ;  /* 0x000000070d067224 */ /* 0x000fca00078e020a */
[----:B------:R-:W-:-:S13]  /*0210*/  ISETP.GT.U32.AND P1, PT, R3, R6, PT ;  /* 0x000000060300720c */ /* 0x000fda0003f24070 */
[----:B------:R-:W-:-:S05]  /*0220*/  @!P1 IMAD.IADD R6, R6, 0x1, -R13 ;  /* 0x0000000106069824 */ /* 0x000fca00078e0a0d */
[----:B------:R-:W-:-:S13]  /*0230*/  ISETP.GT.U32.AND P1, PT, R3, R6, PT ;  /* 0x000000060300720c */ /* 0x000fda0003f24070 */
[----:B------:R-:W-:Y:S01]  /*0240*/  @!P1 IMAD.IADD R6, R6, 0x1, -R13 ;  /* 0x0000000106069824 */ /* 0x000fe200078e0a0d */
[----:B------:R-:W-:-:S03]  /*0250*/  IADD3 R10, P1, PT, R5, R8, RZ ;  /* 0x00000008050a7210 */ /* 0x000fc60007f3e0ff */
[----:B------:R-:W-:Y:S01]  /*0260*/  @!P2 IMAD.MOV R6, RZ, RZ, -R6 ;  /* 0x000000ffff06a224 */ /* 0x000fe200078e0a06 */
[C---:B------:R-:W-:Y:S01]  /*0270*/  LEA.HI.X.SX32 R13, R8.reuse, RZ, 0x1, P1 ;  /* 0x000000ff080d7211 */ /* 0x040fe200008f0eff */
[----:B------:R-:W-:-:S03]  /*0280*/  VIADD R8, R8, UR6 ;  /* 0x0000000608087c36 */ /* 0x000fc60008000000 */
[----:B------:R-:W-:Y:S02]  /*0290*/  SEL R7, R11, R6, !P0 ;  /* 0x000000060b077207 */ /* 0x000fe40004000000 */
[C---:B------:R-:W-:Y:S02]  /*02a0*/  LEA R6, P2, R10.reuse, UR8, 0x2 ;  /* 0x000000080a067c11 */ /* 0x040fe4000f8410ff */
[----:B-----5:R-:W-:Y:S02]  /*02b0*/  ISETP.GE.AND P1, PT, R7, R2, PT ;  /* 0x000000020700720c */ /* 0x020fe40003f26270 */
[----:B------:R-:W-:Y:S02]  /*02c0*/  LEA.HI.X R7, R10, UR9, R13, 0x2, P2 ;  /* 0x000000090a077c11 */ /* 0x000fe400090f140d */
[----:B------:R-:W-:Y:S02]  /*02d0*/  FSEL R13, RZ, 1, P1 ;  /* 0x3f800000ff0d7808 */ /* 0x000fe40000800000 */
[----:B------:R-:W-:-:S03]  /*02e0*/  ISETP.GE.AND P1, PT, R8, R0, PT ;  /* 0x000000000800720c */ /* 0x000fc60003f26270 */
[----:B------:R0:W-:Y:S10]  /*02f0*/  STG.E desc[UR4][R6.64], R13 ;  /* 0x0000000d06007986 */ /* 0x0001f4000c101904 */
[----:B------:R-:W-:Y:S05]  /*0300*/  @!P1 BRA `(.L_x_18) ;  /* 0xfffffffc00a89947 */ /* 0x000fea000383ffff */
[----:B------:R-:W-:Y:S05]  /*0310*/  EXIT ;  /* 0x000000000000794d */ /* 0x000fea0003800000 */
.L_x_19:
        /* <DEDUP_REMOVED lines=14> */
.L_x_58:


//--------------------- .text._ZN17fastertransformer25getTrtPaddingOffsetKernelEPiPKiii --------------------------
	.section	.text._ZN17fastertransformer25getTrtPaddingOffsetKernelEPiPKiii,"ax",@progbits
	.align	128
        .global         _ZN17fastertransformer25getTrtPaddingOffsetKernelEPiPKiii
        .type           _ZN17fastertransformer25getTrtPaddingOffsetKernelEPiPKiii,@function
        .size           _ZN17fastertransformer25getTrtPaddingOffsetKernelEPiPKiii,(.L_x_59 - _ZN17fastertransformer25getTrtPaddingOffsetKernelEPiPKiii)
        .other          _ZN17fastertransformer25getTrtPaddingOffsetKernelEPiPKiii,@"STO_CUDA_ENTRY STV_DEFAULT"
_ZN17fastertransformer25getTrtPaddingOffsetKernelEPiPKiii:
.text._ZN17fastertransformer25getTrtPaddingOffsetKernelEPiPKiii:
[----:B------:R-:W-:Y:S01]  /*0000*/  LDC R1, c[0x0][0x37c] ;  /* 0x0000df00ff017b82 */ /* 0x000fe20000000800 */
[----:B------:R-:W0:Y:S01]  /*0010*/  S2R R0, SR_TID.X ;  /* 0x0000000000007919 */ /* 0x000e220000002100 */
[----:B------:R-:W1:Y:S01]  /*0020*/  LDCU.64 UR16, c[0x0][0x358] ;  /* 0x00006b00ff1077ac */ /* 0x000e620008000a00 */
[----:B------:R-:W-:Y:S01]  /*0030*/  BSSY.RECONVERGENT B0, `(.L_x_20) ;  /* 0x0000085000007945 */ /* 0x000fe20003800200 */
[----:B0-----:R-:W-:-:S13]  /*0040*/  ISETP.NE.AND P0, PT, R0, RZ, PT ;  /* 0x000000ff0000720c */ /* 0x001fda0003f05270 */
[----:B-1----:R-:W-:Y:S05]  /*0050*/  @P0 BRA `(.L_x_21) ;  /* 0x0000000800080947 */ /* 0x002fea0003800000 */
[----:B------:R-:W0:Y:S01]  /*0060*/  LDC R18, c[0x0][0x390] ;  /* 0x0000e400ff127b82 */ /* 0x000e220000000800 */
[----:B------:R-:W-:-:S07]  /*0070*/  UMOV UR4, 0x400 ;  /* 0x0000040000047882 */ /* 0x000fce0000000000 */
[----:B------:R-:W1:Y:S01]  /*0080*/  S2UR UR5, SR_CgaCtaId ;  /* 0x00000000000579c3 */ /* 0x000e620000008800 */
[----:B0-----:R-:W-:Y:S01]  /*0090*/  ISETP.GE.AND P0, PT, R18, 0x1, PT ;  /* 0x000000011200780c */ /* 0x001fe20003f06270 */
[----:B-1----:R-:W-:-:S09]  /*00a0*/  ULEA UR4, UR5, UR4, 0x18 ;  /* 0x0000000405047291 */ /* 0x002fd2000f8ec0ff */
[----:B------:R-:W-:Y:S03]  /*00b0*/  STS [UR4], RZ ;  /* 0x000000ffff007988 */ /* 0x000fe60008000804 */
[----:B------:R-:W-:Y:S05]  /*00c0*/  @!P0 BRA `(.L_x_21) ;  /* 0x0000000400ec8947 */ /* 0x000fea0003800000 */
[C---:B------:R-:W-:Y:S01]  /*00d0*/  ISETP.GE.U32.AND P1, PT, R18.reuse, 0x8, PT ;  /* 0x000000081200780c */ /* 0x040fe20003f26070 */
[----:B------:R-:W-:Y:S01]  /*00e0*/  IMAD.MOV.U32 R19, RZ, RZ, RZ ;  /* 0x000000ffff137224 */ /* 0x000fe200078e00ff */
[----:B------:R-:W-:-:S04]  /*00f0*/  LOP3.LUT R23, R18, 0x7, RZ, 0xc0, !PT ;  /* 0x0000000712177812 */ /* 0x000fc800078ec0ff */
[----:B------:R-:W-:-:S07]  /*0100*/  ISETP.NE.AND P0, PT, R23, RZ, PT ;  /* 0x000000ff1700720c */ /* 0x000fce0003f05270 */
[----:B------:R-:W-:Y:S06]  /*0110*/  @!P1 BRA `(.L_x_22) ;  /* 0x0000000000f89947 */ /* 0x000fec0003800000 */
[----:B------:R-:W0:Y:S01]  /*0120*/  LDCU.64 UR6, c[0x0][0x388] ;  /* 0x00007100ff0677ac */ /* 0x000e220008000a00 */
[----:B------:R-:W-:Y:S01]  /*0130*/  LOP3.LUT R19, R18, 0x7ffffff8, RZ, 0xc0, !PT ;  /* 0x7ffffff812137812 */ /* 0x000fe200078ec0ff */
[----:B------:R-:W1:Y:S04]  /*0140*/  LDCU UR5, c[0x0][0x394] ;  /* 0x00007280ff0577ac */ /* 0x000e680008000800 */
[----:B------:R-:W-:Y:S01]  /*0150*/  IMAD.MOV R20, RZ, RZ, -R19 ;  /* 0x000000ffff147224 */ /* 0x000fe200078e0a13 */
[----:B------:R-:W2:Y:S01]  /*0160*/  LDCU UR15, c[0x0][0x394] ;  /* 0x00007280ff0f77ac */ /* 0x000ea20008000800 */
[----:B------:R-:W-:Y:S02]  /*0170*/  UIADD3 UR14, UPT, UPT, UR4, 0x20, URZ ;  /* 0x00000020040e7890 */ /* 0x000fe4000fffe0ff */
[----:B0-----:R-:W-:-:S02]  /*0180*/  UIADD3 UR6, UP0, UPT, UR6, 0x10, URZ ;  /* 0x0000001006067890 */ /* 0x001fc4000ff1e0ff */
[----:B-1----:R-:W-:Y:S02]  /*0190*/  USHF.L.U32 UR8, UR5, 0x1, URZ ;  /* 0x0000000105087899 */ /* 0x002fe400080006ff */
[----:B------:R-:W-:Y:S02]  /*01a0*/  USHF.L.U32 UR9, UR5, 0x3, URZ ;  /* 0x0000000305097899 */ /* 0x000fe400080006ff */
[----:B------:R-:W-:Y:S01]  /*01b0*/  IMAD.U32 R2, RZ, RZ, UR6 ;  /* 0x00000006ff027e24 */ /* 0x000fe2000f8e00ff */
[----:B------:R-:W-:Y:S01]  /*01c0*/  UIMAD UR10, UR5, 0x3, URZ ;  /* 0x00000003050a78a4 */ /* 0x000fe2000f8e02ff */
[----:B--2---:R-:W-:Y:S01]  /*01d0*/  MOV R16, UR15 ;  /* 0x0000000f00107c02 */ /* 0x004fe20008000f00 */
[----:B------:R-:W-:Y:S01]  /*01e0*/  USHF.L.U32 UR11, UR5, 0x2, URZ ;  /* 0x00000002050b7899 */ /* 0x000fe200080006ff */
[----:B------:R-:W-:Y:S01]  /*01f0*/  MOV R4, UR8 ;  /* 0x0000000800047c02 */ /* 0x000fe20008000f00 */
[----:B------:R-:W-:Y:S01]  /*0200*/  UIMAD UR12, UR5, 0x5, URZ ;  /* 0x00000005050c78a4 */ /* 0x000fe2000f8e02ff */
[----:B------:R-:W-:Y:S01]  /*0210*/  IMAD.U32 R21, RZ, RZ, UR9 ;  /* 0x00000009ff157e24 */ /* 0x000fe2000f8e00ff */
[----:B------:R-:W-:Y:S01]  /*0220*/  UIMAD UR13, UR5, 0x6, URZ ;  /* 0x00000006050d78a4 */ /* 0x000fe2000f8e02ff */
[----:B------:R-:W-:Y:S01]  /*0230*/  IMAD.U32 R6, RZ, RZ, UR10 ;  /* 0x0000000aff067e24 */ /* 0x000fe2000f8e00ff */
[----:B------:R-:W-:Y:S01]  /*0240*/  UIADD3.X UR7, UPT, UPT, URZ, UR7, URZ, UP0, !UPT ;  /* 0x00000007ff077290 */ /* 0x000fe200087fe4ff */
[----:B------:R-:W-:Y:S01]  /*0250*/  IMAD.U32 R8, RZ, RZ, UR11 ;  /* 0x0000000bff087e24 */ /* 0x000fe2000f8e00ff */
[----:B------:R-:W-:Y:S01]  /*0260*/  UIMAD UR5, UR5, 0x7, URZ ;  /* 0x00000007050578a4 */ /* 0x000fe2000f8e02ff */
[----:B------:R-:W-:Y:S01]  /*0270*/  MOV R10, UR12 ;  /* 0x0000000c000a7c02 */ /* 0x000fe20008000f00 */
[----:B------:R-:W-:-:S02]  /*0280*/  IMAD.U32 R12, RZ, RZ, UR13 ;  /* 0x0000000dff0c7e24 */ /* 0x000fc4000f8e00ff */
[----:B------:R-:W-:Y:S02]  /*0290*/  MOV R3, UR7 ;  /* 0x0000000700037c02 */ /* 0x000fe40008000f00 */
[----:B------:R-:W-:-:S07]  /*02a0*/  IMAD.U32 R14, RZ, RZ, UR5 ;  /* 0x00000005ff0e7e24 */ /* 0x000fce000f8e00ff */
.L_x_23:
[----:B------:R-:W2:Y:S04]  /*02b0*/  LDG.E R5, desc[UR16][R2.64+-0x10] ;  /* 0xfffff01002057981 */ /* 0x000ea8000c1e1900 */
[----:B------:R-:W3:Y:S04]  /*02c0*/  LDG.E R7, desc[UR16][R2.64+-0x8] ;  /* 0xfffff81002077981 */ /* 0x000ee8000c1e1900 */
[----:B------:R-:W4:Y:S04]  /*02d0*/  LDG.E R9, desc[UR16][R2.64+-0x4] ;  /* 0xfffffc1002097981 */ /* 0x000f28000c1e1900 */
[----:B------:R-:W5:Y:S04]  /*02e0*/  LDG.E R11, desc[UR16][R2.64] ;  /* 0x00000010020b7981 */ /* 0x000f68000c1e1900 */
[----:B------:R-:W5:Y:S04]  /*02f0*/  LDG.E R13, desc[UR16][R2.64+0x4] ;  /* 0x00000410020d7981 */ /* 0x000f68000c1e1900 */
[----:B------:R-:W5:Y:S04]  /*0300*/  LDG.E R25, desc[UR16][R2.64+0x8] ;  /* 0x0000081002197981 */ /* 0x000f68000c1e1900 */
[----:B------:R-:W5:Y:S04]  /*0310*/  LDG.E R15, desc[UR16][R2.64+0xc] ;  /* 0x00000c10020f7981 */ /* 0x000f68000c1e1900 */
[----:B------:R0:W5:Y:S01]  /*0320*/  LDG.E R17, desc[UR16][R2.64+-0xc] ;  /* 0xfffff41002117981 */ /* 0x000162000c1e1900 */
[----:B------:R-:W-:-:S03]  /*0330*/  IADD3 R20, PT, PT, R20, 0x8, RZ ;  /* 0x0000000814147810 */ /* 0x000fc60007ffe0ff */
[----:B------:R-:W2:Y:S04]  /*0340*/  LDS R22, [UR14+-0x20] ;  /* 0xffffe00eff167984 */ /* 0x000ea80008000800 */
[----:B------:R1:W-:Y:S01]  /*0350*/  STS [UR14+0x20], R21 ;  /* 0x00002015ff007988 */ /* 0x0003e2000800080e */
[----:B0-----:R-:W-:-:S05]  /*0360*/  IADD3 R2, P1, PT, R2, 0x20, RZ ;  /* 0x0000002002027810 */ /* 0x001fca0007f3e0ff */
[----:B------:R-:W-:Y:S01]  /*0370*/  IMAD.X R3, RZ, RZ, R3, P1 ;  /* 0x000000ffff037224 */ /* 0x000fe200008e0603 */
[----:B------:R-:W-:Y:S01]  /*0380*/  ISETP.NE.AND P1, PT, R20, RZ, PT ;  /* 0x000000ff1400720c */ /* 0x000fe20003f25270 */
[----:B-1----:R-:W-:Y:S02]  /*0390*/  VIADD R21, R21, UR9 ;  /* 0x0000000915157c36 */ /* 0x002fe40008000000 */
[----:B--2---:R-:W-:Y:S02]  /*03a0*/  IMAD.IADD R22, R22, 0x1, R5 ;  /* 0x0000000116167824 */ /* 0x004fe400078e0205 */
[----:B---3--:R-:W-:-:S03]  /*03b0*/  IMAD.IADD R5, R7, 0x1, R4 ;  /* 0x0000000107057824 */ /* 0x008fc600078e0204 */
[----:B------:R-:W-:Y:S01]  /*03c0*/  STS [UR14+-0x1c], R22 ;  /* 0xffffe416ff007988 */ /* 0x000fe2000800080e */
[----:B----4-:R-:W-:Y:S01]  /*03d0*/  IADD3 R7, PT, PT, R9, R6, RZ ;  /* 0x0000000609077210 */ /* 0x010fe20007ffe0ff */
[----:B-----5:R-:W-:-:S04]  /*03e0*/  IMAD.IADD R9, R11, 0x1, R8 ;  /* 0x000000010b097824 */ /* 0x020fc800078e0208 */
[----:B------:R0:W-:Y:S01]  /*03f0*/  STS.128 [UR14+-0x10], R4 ;  /* 0xfffff004ff007988 */ /* 0x0001e20008000c0e */
[----:B------:R-:W-:Y:S01]  /*0400*/  IMAD.IADD R11, R13, 0x1, R10 ;  /* 0x000000010d0b7824 */ /* 0x000fe200078e020a */
[----:B------:R-:W-:-:S04]  /*0410*/  IADD3 R13, PT, PT, R25, R12, RZ ;  /* 0x0000000c190d7210 */ /* 0x000fc80007ffe0ff */
[----:B------:R1:W-:Y:S01]  /*0420*/  STS.128 [UR14], R8 ;  /* 0x00000008ff007988 */ /* 0x0003e20008000c0e */
[----:B------:R-:W-:Y:S02]  /*0430*/  IMAD.IADD R15, R15, 0x1, R14 ;  /* 0x000000010f0f7824 */ /* 0x000fe400078e020e */
[----:B0-----:R-:W-:Y:S02]  /*0440*/  VIADD R4, R4, UR9 ;  /* 0x0000000904047c36 */ /* 0x001fe40008000000 */
[----:B------:R-:W-:Y:S01]  /*0450*/  IMAD.IADD R17, R17, 0x1, R16 ;  /* 0x0000000111117824 */ /* 0x000fe200078e0210 */
[----:B------:R-:W-:Y:S01]  /*0460*/  STS.128 [UR14+0x10], R12 ;  /* 0x0000100cff007988 */ /* 0x000fe20008000c0e */
[----:B------:R-:W-:-:S03]  /*0470*/  VIADD R6, R6, UR9 ;  /* 0x0000000906067c36 */ /* 0x000fc60008000000 */
[----:B------:R0:W-:Y:S01]  /*0480*/  STS.64 [UR14+-0x18], R16 ;  /* 0xffffe810ff007988 */ /* 0x0001e20008000a0e */
[----:B------:R-:W-:Y:S01]  /*0490*/  UIADD3 UR14, UPT, UPT, UR14, 0x40, URZ ;  /* 0x000000400e0e7890 */ /* 0x000fe2000fffe0ff */
[----:B-1----:R-:W-:Y:S01]  /*04a0*/  IADD3 R8, PT, PT, R8, UR9, RZ ;  /* 0x0000000908087c10 */ /* 0x002fe2000fffe0ff */
[----:B------:R-:W-:Y:S01]  /*04b0*/  VIADD R10, R10, UR9 ;  /* 0x000000090a0a7c36 */ /* 0x000fe20008000000 */
[----:B0-----:R-:W-:Y:S01]  /*04c0*/  IADD3 R16, PT, PT, R16, UR9, RZ ;  /* 0x0000000910107c10 */ /* 0x001fe2000fffe0ff */
[----:B------:R-:W-:Y:S01]  /*04d0*/  VIADD R12, R12, UR9 ;  /* 0x000000090c0c7c36 */ /* 0x000fe20008000000 */
[----:B------:R-:W-:Y:S01]  /*04e0*/  IADD3 R14, PT, PT, R14, UR9, RZ ;  /* 0x000000090e0e7c10 */ /* 0x000fe2000fffe0ff */
[----:B------:R-:W-:Y:S06]  /*04f0*/  @P1 BRA `(.L_x_23) ;  /* 0xfffffffc006c1947 */ /* 0x000fec000383ffff */
.L_x_22:
[----:B------:R-:W-:Y:S05]  /*0500*/  @!P0 BRA `(.L_x_21) ;  /* 0x0000000000dc8947 */ /* 0x000fea0003800000 */
[----:B------:R-:W-:Y:S02]  /*0510*/  ISETP.GE.U32.AND P0, PT, R23, 0x4, PT ;  /* 0x000000041700780c */ /* 0x000fe40003f06070 */
[----:B------:R-:W-:-:S04]  /*0520*/  LOP3.LUT R14, R18, 0x3, RZ, 0xc0, !PT ;  /* 0x00000003120e7812 */ /* 0x000fc800078ec0ff */
[----:B------:R-:W-:-:S07]  /*0530*/  ISETP.NE.AND P1, PT, R14, RZ, PT ;  /* 0x000000ff0e00720c */ /* 0x000fce0003f25270 */
[----:B------:R-:W-:Y:S06]  /*0540*/  @!P0 BRA `(.L_x_24) ;  /* 0x0000000000588947 */ /* 0x000fec0003800000 */
[----:B------:R-:W0:Y:S01]  /*0550*/  LDC.64 R8, c[0x0][0x388] ;  /* 0x0000e200ff087b82 */ /* 0x000e220000000a00 */
[----:B------:R-:W-:-:S05]  /*0560*/  LEA R10, R19, UR4, 0x3 ;  /* 0x00000004130a7c11 */ /* 0x000fca000f8e18ff */
[----:B------:R-:W1:Y:S02]  /*0570*/  LDS R3, [R10] ;  /* 0x000000000a037984 */ /* 0x000e640000000800 */
[----:B------:R-:W2:Y:S01]  /*0580*/  LDC R15, c[0x0][0x394] ;  /* 0x0000e500ff0f7b82 */ /* 0x000ea20000000800 */
[----:B0-----:R-:W-:-:S05]  /*0590*/  IMAD.WIDE.U32 R8, R19, 0x4, R8 ;  /* 0x0000000413087825 */ /* 0x001fca00078e0008 */
[----:B------:R-:W1:Y:S04]  /*05a0*/  LDG.E R12, desc[UR16][R8.64] ;  /* 0x00000010080c7981 */ /* 0x000e68000c1e1900 */
[----:B------:R-:W3:Y:S04]  /*05b0*/  LDG.E R5, desc[UR16][R8.64+0x4] ;  /* 0x0000041008057981 */ /* 0x000ee8000c1e1900 */
[----:B------:R-:W4:Y:S04]  /*05c0*/  LDG.E R7, desc[UR16][R8.64+0x8] ;  /* 0x0000081008077981 */ /* 0x000f28000c1e1900 */
[----:B------:R-:W5:Y:S01]  /*05d0*/  LDG.E R13, desc[UR16][R8.64+0xc] ;  /* 0x00000c10080d7981 */ /* 0x000f62000c1e1900 */
[C---:B--2---:R-:W-:Y:S01]  /*05e0*/  IMAD R2, R19.reuse, R15, R15 ;  /* 0x0000000f13027224 */ /* 0x044fe200078e020f */
[----:B------:R-:W-:-:S03]  /*05f0*/  IADD3 R19, PT, PT, R19, 0x4, RZ ;  /* 0x0000000413137810 */ /* 0x000fc60007ffe0ff */
[----:B------:R-:W-:-:S05]  /*0600*/  IMAD.IADD R4, R2, 0x1, R15 ;  /* 0x0000000102047824 */ /* 0x000fca00078e020f */
[----:B------:R-:W-:-:S05]  /*0610*/  IADD3 R6, PT, PT, R4, R15, RZ ;  /* 0x0000000f04067210 */ /* 0x000fca0007ffe0ff */
[----:B------:R-:W-:-:S05]  /*0620*/  IMAD.IADD R15, R6, 0x1, R15 ;  /* 0x00000001060f7824 */ /* 0x000fca00078e020f */
[----:B------:R0:W-:Y:S01]  /*0630*/  STS [R10+0x20], R15 ;  /* 0x0000200f0a007388 */ /* 0x0001e20000000800 */
[----:B-1----:R-:W-:Y:S01]  /*0640*/  IMAD.IADD R11, R3, 0x1, R12 ;  /* 0x00000001030b7824 */ /* 0x002fe200078e020c */
[----:B---3--:R-:W-:-:S04]  /*0650*/  IADD3 R3, PT, PT, R2, R5, RZ ;  /* 0x0000000502037210 */ /* 0x008fc80007ffe0ff */
[----:B------:R0:W-:Y:S01]  /*0660*/  STS [R10+0x4], R11 ;  /* 0x0000040b0a007388 */ /* 0x0001e20000000800 */
[----:B----4-:R-:W-:-:S03]  /*0670*/  IADD3 R5, PT, PT, R4, R7, RZ ;  /* 0x0000000704057210 */ /* 0x010fc60007ffe0ff */
[----:B------:R0:W-:Y:S01]  /*0680*/  STS.64 [R10+0x8], R2 ;  /* 0x000008020a007388 */ /* 0x0001e20000000a00 */
[----:B-----5:R-:W-:-:S05]  /*0690*/  IMAD.IADD R7, R6, 0x1, R13 ;  /* 0x0000000106077824 */ /* 0x020fca00078e020d */
[----:B------:R0:W-:Y:S02]  /*06a0*/  STS.128 [R10+0x10], R4 ;  /* 0x000010040a007388 */ /* 0x0001e40000000c00 */
.L_x_24:
[----:B------:R-:W-:Y:S05]  /*06b0*/  @!P1 BRA `(.L_x_21) ;  /* 0x0000000000709947 */ /* 0x000fea0003800000 */
[----:B------:R-:W-:-:S13]  /*06c0*/  ISETP.NE.AND P0, PT, R14, 0x1, PT ;  /* 0x000000010e00780c */ /* 0x000fda0003f05270 */
[----:B0-----:R-:W0:Y:S01]  /*06d0*/  @P0 LDC.64 R2, c[0x0][0x388] ;  /* 0x0000e200ff020b82 */ /* 0x001e220000000a00 */
[----:B------:R-:W-:-:S04]  /*06e0*/  LOP3.LUT R18, R18, 0x1, RZ, 0xc0, !PT ;  /* 0x0000000112127812 */ /* 0x000fc800078ec0ff */
[----:B------:R-:W-:-:S03]  /*06f0*/  ISETP.NE.U32.AND P1, PT, R18, 0x1, PT ;  /* 0x000000011200780c */ /* 0x000fc60003f25070 */
[----:B------:R-:W1:Y:S01]  /*0700*/  @P0 LDC R8, c[0x0][0x394] ;  /* 0x0000e500ff080b82 */ /* 0x000e620000000800 */
[----:B------:R-:W-:-:S05]  /*0710*/  @P0 LEA R7, R19, UR4, 0x3 ;  /* 0x0000000413070c11 */ /* 0x000fca000f8e18ff */
[----:B------:R-:W2:Y:S04]  /*0720*/  @P0 LDS R6, [R7] ;  /* 0x0000000007060984 */ /* 0x000ea80000000800 */
[----:B------:R-:W3:Y:S01]  /*0730*/  @!P1 LDC R12, c[0x0][0x394] ;  /* 0x0000e500ff0c9b82 */ /* 0x000ee20000000800 */
[----:B0-----:R-:W-:-:S07]  /*0740*/  @P0 IMAD.WIDE.U32 R4, R19, 0x4, R2 ;  /* 0x0000000413040825 */ /* 0x001fce00078e0002 */
[----:B------:R-:W0:Y:S01]  /*0750*/  @!P1 LDC.64 R2, c[0x0][0x388] ;  /* 0x0000e200ff029b82 */ /* 0x000e220000000a00 */
[----:B------:R-:W2:Y:S04]  /*0760*/  @P0 LDG.E R9, desc[UR16][R4.64] ;  /* 0x0000001004090981 */ /* 0x000ea8000c1e1900 */
[----:B------:R4:W5:Y:S01]  /*0770*/  @P0 LDG.E R11, desc[UR16][R4.64+0x4] ;  /* 0x00000410040b0981 */ /* 0x000962000c1e1900 */
[C---:B-1----:R-:W-:Y:S02]  /*0780*/  @P0 IMAD R10, R19.reuse, R8, R8 ;  /* 0x00000008130a0224 */ /* 0x042fe400078e0208 */
[----:B------:R-:W-:-:S04]  /*0790*/  @P0 VIADD R19, R19, 0x2 ;  /* 0x0000000213130836 */ /* 0x000fc80000000000 */
[----:B0-----:R-:W-:-:S06]  /*07a0*/  @!P1 IMAD.WIDE.U32 R2, R19, 0x4, R2 ;  /* 0x0000000413029825 */ /* 0x001fcc00078e0002 */
[----:B------:R-:W5:Y:S01]  /*07b0*/  @!P1 LDG.E R2, desc[UR16][R2.64] ;  /* 0x0000001002029981 */ /* 0x000f62000c1e1900 */
[----:B------:R-:W-:Y:S01]  /*07c0*/  @P0 IMAD.IADD R8, R10, 0x1, R8 ;  /* 0x000000010a080824 */ /* 0x000fe200078e0208 */
[C---:B----4-:R-:W-:Y:S01]  /*07d0*/  @!P1 LEA R4, R19.reuse, UR4, 0x3 ;  /* 0x0000000413049c11 */ /* 0x050fe2000f8e18ff */
[----:B---3--:R-:W-:-:S03]  /*07e0*/  @!P1 IMAD R19, R19, R12, R12 ;  /* 0x0000000c13139224 */ /* 0x008fc600078e020c */
[----:B------:R-:W-:Y:S01]  /*07f0*/  @P0 STS [R7+0x10], R8 ;  /* 0x0000100807000388 */ /* 0x000fe20000000800 */
[----:B--2---:R-:W-:Y:S02]  /*0800*/  @P0 IADD3 R6, PT, PT, R9, R6, RZ ;  /* 0x0000000609060210 */ /* 0x004fe40007ffe0ff */
[----:B-----5:R-:W-:-:S03]  /*0810*/  @P0 IADD3 R11, PT, PT, R10, R11, RZ ;  /* 0x0000000b0a0b0210 */ /* 0x020fc60007ffe0ff */
[----:B------:R-:W-:Y:S04]  /*0820*/  @P0 STS [R7+0x4], R6 ;  /* 0x0000040607000388 */ /* 0x000fe80000000800 */
[----:B------:R-:W-:Y:S04]  /*0830*/  @P0 STS.64 [R7+0x8], R10 ;  /* 0x0000080a07000388 */ /* 0x000fe80000000a00 */
[----:B------:R-:W0:Y:S04]  /*0840*/  @!P1 LDS R5, [R4] ;  /* 0x0000000004059984 */ /* 0x000e280000000800 */
[----:B------:R1:W-:Y:S01]  /*0850*/  @!P1 STS [R4+0x8], R19 ;  /* 0x0000081304009388 */ /* 0x0003e20000000800 */
[----:B0-----:R-:W-:-:S05]  /*0860*/  @!P1 IMAD.IADD R5, R5, 0x1, R2 ;  /* 0x0000000105059824 */ /* 0x001fca00078e0202 */
[----:B------:R1:W-:Y:S02]  /*0870*/  @!P1 STS [R4+0x4], R5 ;  /* 0x0000040504009388 */ /* 0x0003e40000000800 */
.L_x_21:
[----:B------:R-:W-:Y:S05]  /*0880*/  BSYNC.RECONVERGENT B0 ;  /* 0x0000000000007941 */ /* 0x000fea0003800200 */
.L_x_20:
[----:B------:R-:W2:Y:S02]  /*0890*/  LDCU UR4, c[0x0][0x390] ;  /* 0x00007200ff0477ac */ /* 0x000ea40008000800 */
[----:B--2---:R-:W-:Y:S01]  /*08a0*/  USHF.L.U32 UR4, UR4, 0x1, URZ ;  /* 0x0000000104047899 */ /* 0x004fe200080006ff */
[----:B------:R-:W-:Y:S05]  /*08b0*/  BAR.SYNC.DEFER_BLOCKING 0x0 ;  /* 0x0000000000007b1d */ /* 0x000fea0000010000 */
[----:B------:R-:W-:-:S13]  /*08c0*/  ISETP.GT.AND P0, PT, R0, UR4, PT ;  /* 0x0000000400007c0c */ /* 0x000fda000bf04270 */
[----:B------:R-:W-:Y:S05]  /*08d0*/  @P0 EXIT ;  /* 0x000000000000094d */ /* 0x000fea0003800000 */
[----:B------:R-:W2:Y:S01]  /*08e0*/  S2UR UR6, SR_CgaCtaId ;  /* 0x00000000000679c3 */ /* 0x000ea20000008800 */
[----:B------:R-:W-:Y:S01]  /*08f0*/  UMOV UR5, 0x400 ;  /* 0x0000040000057882 */ /* 0x000fe20000000000 */
[----:B------:R-:W3:Y:S06]  /*0900*/  LDCU UR7, c[0x0][0x360] ;  /* 0x00006c00ff0777ac */ /* 0x000eec0008000800 */
[----:B01----:R-:W0:Y:S01]  /*0910*/  LDC.64 R4, c[0x0][0x380] ;  /* 0x0000e000ff047b82 */ /* 0x003e220000000a00 */
[----:B--23--:R-:W-:-:S12]  /*0920*/  ULEA UR5, UR6, UR5, 0x18 ;  /* 0x0000000506057291 */ /* 0x00cfd8000f8ec0ff */
.L_x_25:
[C---:B------:R-:W-:Y:S01]  /*0930*/  LEA R6, R0.reuse, UR5, 0x2 ;  /* 0x0000000500067c11 */ /* 0x040fe2000f8e10ff */
[C---:B01----:R-:W-:Y:S01]  /*0940*/  IMAD.WIDE R2, R0.reuse, 0x4, R4 ;  /* 0x0000000400027825 */ /* 0x043fe200078e0204 */
[----:B------:R-:W-:-:S03]  /*0950*/  IADD3 R0, PT, PT, R0, UR7, RZ ;  /* 0x0000000700007c10 */ /* 0x000fc6000fffe0ff */
[----:B------:R-:W0:Y:S01]  /*0960*/  LDS R7, [R6] ;  /* 0x0000000006077984 */ /* 0x000e220000000800 */
[----:B------:R-:W-:-:S03]  /*0970*/  ISETP.GT.AND P0, PT, R0, UR4, PT ;  /* 0x0000000400007c0c */ /* 0x000fc6000bf04270 */
[----:B0-----:R1:W-:Y:S10]  /*0980*/  STG.E desc[UR16][R2.64], R7 ;  /* 0x0000000702007986 */ /* 0x0013f4000c101910 */
[----:B------:R-:W-:Y:S05]  /*0990*/  @!P0 BRA `(.L_x_25) ;  /* 0xfffffffc00e48947 */ /* 0x000fea000383ffff */
[----:B------:R-:W-:Y:S05]  /*09a0*/  EXIT ;  /* 0x000000000000794d */ /* 0x000fea0003800000 */
.L_x_26:
        /* <DEDUP_REMOVED lines=13> */
.L_x_59:


//--------------------- .text._ZN17fastertransformer25getTrtPaddingOffsetKernelEPiPKii --------------------------
	.section	.text._ZN17fastertransformer25getTrtPaddingOffsetKernelEPiPKii,"ax",@progbits
	.align	128
        .global         _ZN17fastertransformer25getTrtPaddingOffsetKernelEPiPKii
        .type           _ZN17fastertransformer25getTrtPaddingOffsetKernelEPiPKii,@function
        .size           _ZN17fastertransformer25getTrtPaddingOffsetKernelEPiPKii,(.L_x_60 - _ZN17fastertransformer25getTrtPaddingOffsetKernelEPiPKii)
        .other          _ZN17fastertransformer25getTrtPaddingOffsetKernelEPiPKii,@"STO_CUDA_ENTRY STV_DEFAULT"
_ZN17fastertransformer25getTrtPaddingOffsetKernelEPiPKii:
.text._ZN17fastertransformer25getTrtPaddingOffsetKernelEPiPKii:
[----:B------:R-:W-:Y:S01]  /*0000*/  LDC R1, c[0x0][0x37c] ;  /* 0x0000df00ff017b82 */ /* 0x000fe20000000800 */
[----:B------:R-:W0:Y:S01]  /*0010*/  S2R R0, SR_TID.X ;  /* 0x0000000000007919 */ /* 0x000e220000002100 */
[----:B------:R-:W1:Y:S01]  /*0020*/  LDCU.64 UR12, c[0x0][0x358] ;  /* 0x00006b00ff0c77ac */ /* 0x000e620008000a00 */
[----:B------:R-:W-:Y:S01]  /*0030*/  BSSY.RECONVERGENT B0, `(.L_x_27) ;  /* 0x0000089000007945 */ /* 0x000fe20003800200 */
[----:B0-----:R-:W-:-:S13]  /*0040*/  ISETP.NE.AND P0, PT, R0, RZ, PT ;  /* 0x000000ff0000720c */ /* 0x001fda0003f05270 */
[----:B-1----:R-:W-:Y:S05]  /*0050*/  @P0 BRA `(.L_x_28) ;  /* 0x0000000800180947 */ /* 0x002fea0003800000 */
[----:B------:R-:W0:Y:S01]  /*0060*/  S2UR UR5, SR_CgaCtaId ;  /* 0x00000000000579c3 */ /* 0x000e220000008800 */
[----:B------:R-:W-:Y:S01]  /*0070*/  UMOV UR4, 0x400 ;  /* 0x0000040000047882 */ /* 0x000fe20000000000 */
[----:B------:R-:W1:Y:S02]  /*0080*/  LDCU UR7, c[0x0][0x390] ;  /* 0x00007200ff0777ac */ /* 0x000e640008000800 */
[----:B-1----:R-:W-:Y:S02]  /*0090*/  UISETP.GE.AND UP0, UPT, UR7, 0x1, UPT ;  /* 0x000000010700788c */ /* 0x002fe4000bf06270 */
[----:B0-----:R-:W-:-:S09]  /*00a0*/  ULEA UR4, UR5, UR4, 0x18 ;  /* 0x0000000405047291 */ /* 0x001fd2000f8ec0ff */
[----:B------:R-:W-:Y:S01]  /*00b0*/  STS [UR4], RZ ;  /* 0x000000ffff007988 */ /* 0x000fe20008000804 */
[----:B------:R-:W-:Y:S05]  /*00c0*/  BRA.U !UP0, `(.L_x_28) ;  /* 0x0000000508fc7547 */ /* 0x000fea000b800000 */
[----:B------:R-:W-:Y:S01]  /*00d0*/  UISETP.GE.U32.AND UP1, UPT, UR7, 0x10, UPT ;  /* 0x000000100700788c */ /* 0x000fe2000bf26070 */
[----:B------:R-:W-:Y:S01]  /*00e0*/  CS2R R18, SRZ ;  /* 0x0000000000127805 */ /* 0x000fe2000001ff00 */
[----:B------:R-:W-:-:S04]  /*00f0*/  ULOP3.LUT UR10, UR7, 0xf, URZ, 0xc0, !UPT ;  /* 0x0000000f070a7892 */ /* 0x000fc8000f8ec0ff */
[----:B------:R-:W-:-:S03]  /*0100*/  UISETP.NE.AND UP0, UPT, UR10, URZ, UPT ;  /* 0x000000ff0a00728c */ /* 0x000fc6000bf05270 */
[----:B------:R-:W-:Y:S08]  /*0110*/  BRA.U !UP1, `(.L_x_29) ;  /* 0x0000000109d87547 */ /* 0x000ff0000b800000 */
[----:B------:R-:W0:Y:S01]  /*0120*/  LDCU.64 UR8, c[0x0][0x388] ;  /* 0x00007100ff0877ac */ /* 0x000e220008000a00 */
[----:B------:R-:W-:Y:S01]  /*0130*/  IMAD.MOV.U32 R19, RZ, RZ, RZ ;  /* 0x000000ffff137224 */ /* 0x000fe200078e00ff */
[----:B------:R-:W-:Y:S02]  /*0140*/  UIADD3 UR11, UPT, UPT, UR4, 0x20, URZ ;  /* 0x00000020040b7890 */ /* 0x000fe4000fffe0ff */
[----:B0-----:R-:W-:Y:S02]  /*0150*/  UIADD3 UR5, UP1, UPT, UR8, 0x20, URZ ;  /* 0x0000002008057890 */ /* 0x001fe4000ff3e0ff */
[----:B------:R-:W-:Y:S02]  /*0160*/  ULOP3.LUT UR8, UR7, 0x7ffffff0, URZ, 0xc0, !UPT ;  /* 0x7ffffff007087892 */ /* 0x000fe4000f8ec0ff */
[----:B------:R-:W-:Y:S02]  /*0170*/  UIADD3.X UR6, UPT, UPT, URZ, UR9, URZ, UP1, !UPT ;  /* 0x00000009ff067290 */ /* 0x000fe40008ffe4ff */
[----:B------:R-:W-:Y:S01]  /*0180*/  MOV R2, UR5 ;  /* 0x0000000500027c02 */ /* 0x000fe20008000f00 */
[----:B------:R-:W-:-:S02]  /*0190*/  UIADD3 UR9, UPT, UPT, -UR8, URZ, URZ ;  /* 0x000000ff08097290 */ /* 0x000fc4000fffe1ff */
[----:B------:R-:W-:Y:S02]  /*01a0*/  IMAD.U32 R18, RZ, RZ, UR8 ;  /* 0x00000008ff127e24 */ /* 0x000fe4000f8e00ff */
[----:B------:R-:W-:-:S08]  /*01b0*/  IMAD.U32 R3, RZ, RZ, UR6 ;  /* 0x00000006ff037e24 */ /* 0x000fd0000f8e00ff */
.L_x_30:
[----:B0-----:R-:W2:Y:S04]  /*01c0*/  LDG.E R4, desc[UR12][R2.64+-0x20] ;  /* 0xffffe00c02047981 */ /* 0x001ea8000c1e1900 */
[----:B------:R-:W3:Y:S04]  /*01d0*/  LDG.E R16, desc[UR12][R2.64+-0x1c] ;  /* 0xffffe40c02107981 */ /* 0x000ee8000c1e1900 */
[----:B------:R-:W4:Y:S04]  /*01e0*/  LDG.E R17, desc[UR12][R2.64+-0x18] ;  /* 0xffffe80c02117981 */ /* 0x000f28000c1e1900 */
[----:B------:R-:W5:Y:S04]  /*01f0*/  LDG.E R6, desc[UR12][R2.64+-0x14] ;  /* 0xffffec0c02067981 */ /* 0x000f68000c1e1900 */
        /* <DEDUP_REMOVED lines=11> */
[----:B------:R0:W5:Y:S01]  /*02b0*/  LDG.E R20, desc[UR12][R2.64+0x1c] ;  /* 0x00001c0c02147981 */ /* 0x000162000c1e1900 */
[----:B------:R-:W-:-:S04]  /*02c0*/  UIADD3 UR9, UPT, UPT, UR9, 0x10, URZ ;  /* 0x0000001009097890 */ /* 0x000fc8000fffe0ff */
[----:B------:R-:W-:Y:S01]  /*02d0*/  UISETP.NE.AND UP1, UPT, UR9, URZ, UPT ;  /* 0x000000ff0900728c */ /* 0x000fe2000bf25270 */
[----:B0-----:R-:W-:-:S05]  /*02e0*/  IADD3 R2, P0, PT, R2, 0x40, RZ ;  /* 0x0000004002027810 */ /* 0x001fca0007f1e0ff */
[----:B------:R-:W-:Y:S02]  /*02f0*/  IMAD.X R3, RZ, RZ, R3, P0 ;  /* 0x000000ffff037224 */ /* 0x000fe400000e0603 */
[----:B--2---:R-:W-:-:S05]  /*0300*/  IMAD.IADD R21, R4, 0x1, R19 ;  /* 0x0000000104157824 */ /* 0x004fca00078e0213 */
[----:B---3--:R-:W-:Y:S01]  /*0310*/  IADD3 R16, PT, PT, R21, R16, RZ ;  /* 0x0000001015107210 */ /* 0x008fe20007ffe0ff */
[----:B------:R0:W-:Y:S04]  /*0320*/  STS [UR11+-0x1c], R21 ;  /* 0xffffe415ff007988 */ /* 0x0001e8000800080b */
[----:B----4-:R-:W-:-:S04]  /*0330*/  IMAD.IADD R17, R16, 0x1, R17 ;  /* 0x0000000110117824 */ /* 0x010fc800078e0211 */
[----:B-----5:R-:W-:Y:S01]  /*0340*/  IMAD.IADD R4, R17, 0x1, R6 ;  /* 0x0000000111047824 */ /* 0x020fe200078e0206 */
[----:B------:R0:W-:Y:S04]  /*0350*/  STS.64 [UR11+-0x18], R16 ;  /* 0xffffe810ff007988 */ /* 0x0001e80008000a0b */
[----:B------:R-:W-:-:S05]  /*0360*/  IADD3 R5, PT, PT, R4, R5, RZ ;  /* 0x0000000504057210 */ /* 0x000fca0007ffe0ff */
[----:B------:R-:W-:-:S04]  /*0370*/  IMAD.IADD R6, R5, 0x1, R8 ;  /* 0x0000000105067824 */ /* 0x000fc800078e0208 */
[----:B------:R-:W-:-:S05]  /*0380*/  IMAD.IADD R7, R6, 0x1, R7 ;  /* 0x0000000106077824 */ /* 0x000fca00078e0207 */
[----:B------:R-:W-:Y:S01]  /*0390*/  IADD3 R8, PT, PT, R7, R22, RZ ;  /* 0x0000001607087210 */ /* 0x000fe20007ffe0ff */
[----:B------:R0:W-:Y:S04]  /*03a0*/  STS.128 [UR11+-0x10], R4 ;  /* 0xfffff004ff007988 */ /* 0x0001e80008000c0b */
[----:B------:R-:W-:-:S05]  /*03b0*/  IMAD.IADD R9, R8, 0x1, R9 ;  /* 0x0000000108097824 */ /* 0x000fca00078e0209 */
[----:B------:R-:W-:-:S05]  /*03c0*/  IADD3 R10, PT, PT, R9, R10, RZ ;  /* 0x0000000a090a7210 */ /* 0x000fca0007ffe0ff */
[----:B------:R-:W-:-:S05]  /*03d0*/  IMAD.IADD R11, R10, 0x1, R11 ;  /* 0x000000010a0b7824 */ /* 0x000fca00078e020b */
[----:B------:R-:W-:Y:S01]  /*03e0*/  IADD3 R12, PT, PT, R11, R12, RZ ;  /* 0x0000000c0b0c7210 */ /* 0x000fe20007ffe0ff */
[----:B------:R0:W-:Y:S04]  /*03f0*/  STS.128 [UR11], R8 ;  /* 0x00000008ff007988 */ /* 0x0001e80008000c0b */
[----:B------:R-:W-:-:S05]  /*0400*/  IMAD.IADD R13, R12, 0x1, R13 ;  /* 0x000000010c0d7824 */ /* 0x000fca00078e020d */
[----:B------:R-:W-:-:S05]  /*0410*/  IADD3 R14, PT, PT, R13, R14, RZ ;  /* 0x0000000e0d0e7210 */ /* 0x000fca0007ffe0ff */
[----:B------:R-:W-:-:S05]  /*0420*/  IMAD.IADD R15, R14, 0x1, R15 ;  /* 0x000000010e0f7824 */ /* 0x000fca00078e020f */
[----:B------:R-:W-:Y:S01]  /*0430*/  IADD3 R19, PT, PT, R15, R20, RZ ;  /* 0x000000140f137210 */ /* 0x000fe20007ffe0ff */
[----:B------:R0:W-:Y:S04]  /*0440*/  STS.128 [UR11+0x10], R12 ;  /* 0x0000100cff007988 */ /* 0x0001e80008000c0b */
[----:B------:R0:W-:Y:S01]  /*0450*/  STS [UR11+0x20], R19 ;  /* 0x00002013ff007988 */ /* 0x0001e2000800080b */
[----:B------:R-:W-:Y:S01]  /*0460*/  UIADD3 UR11, UPT, UPT, UR11, 0x40, URZ ;  /* 0x000000400b0b7890 */ /* 0x000fe2000fffe0ff */
[----:B------:R-:W-:Y:S11]  /*0470*/  BRA.U UP1, `(.L_x_30) ;  /* 0xfffffffd01507547 */ /* 0x000ff6000b83ffff */
.L_x_29:
[----:B------:R-:W-:Y:S05]  /*0480*/  BRA.U !UP0, `(.L_x_28) ;  /* 0x00000005080c7547 */ /* 0x000fea000b800000 */
[----:B------:R-:W-:Y:S02]  /*0490*/  UISETP.GE.U32.AND UP0, UPT, UR10, 0x8, UPT ;  /* 0x000000080a00788c */ /* 0x000fe4000bf06070 */
[----:B------:R-:W-:-:S04]  /*04a0*/  ULOP3.LUT UR6, UR7, 0x7, URZ, 0xc0, !UPT ;  /* 0x0000000707067892 */ /* 0x000fc8000f8ec0ff */
[----:B------:R-:W-:-:S03]  /*04b0*/  UISETP.NE.AND UP1, UPT, UR6, URZ, UPT ;  /* 0x000000ff0600728c */ /* 0x000fc6000bf25270 */
[----:B------:R-:W-:Y:S08]  /*04c0*/  BRA.U !UP0, `(.L_x_31) ;  /* 0x0000000108607547 */ /* 0x000ff0000b800000 */
[----:B------:R-:W1:Y:S02]  /*04d0*/  LDC.64 R2, c[0x0][0x388] ;  /* 0x0000e200ff027b82 */ /* 0x000e640000000a00 */
[----:B-1----:R-:W-:-:S05]  /*04e0*/  IMAD.WIDE.U32 R2, R18, 0x4, R2 ;  /* 0x0000000412027825 */ /* 0x002fca00078e0002 */
[----:B0-----:R-:W2:Y:S04]  /*04f0*/  LDG.E R4, desc[UR12][R2.64] ;  /* 0x0000000c02047981 */ /* 0x001ea8000c1e1900 */
[----:B------:R-:W3:Y:S04]  /*0500*/  LDG.E R6, desc[UR12][R2.64+0x4] ;  /* 0x0000040c02067981 */ /* 0x000ee8000c1e1900 */
[----:B------:R-:W4:Y:S04]  /*0510*/  LDG.E R11, desc[UR12][R2.64+0x8] ;  /* 0x0000080c020b7981 */ /* 0x000f28000c1e1900 */
[----:B------:R-:W5:Y:S04]  /*0520*/  LDG.E R8, desc[UR12][R2.64+0xc] ;  /* 0x00000c0c02087981 */ /* 0x000f68000c1e1900 */
[----:B------:R-:W5:Y:S04]  /*0530*/  LDG.E R5, desc[UR12][R2.64+0x10] ;  /* 0x0000100c02057981 */ /* 0x000f68000c1e1900 */
[----:B------:R-:W5:Y:S04]  /*0540*/  LDG.E R12, desc[UR12][R2.64+0x14] ;  /* 0x0000140c020c7981 */ /* 0x000f68000c1e1900 */
[----:B------:R-:W5:Y:S04]  /*0550*/  LDG.E R7, desc[UR12][R2.64+0x18] ;  /* 0x0000180c02077981 */ /* 0x000f68000c1e1900 */
[----:B------:R-:W5:Y:S01]  /*0560*/  LDG.E R14, desc[UR12][R2.64+0x1c] ;  /* 0x00001c0c020e7981 */ /* 0x000f62000c1e1900 */
[----:B--2---:R-:W-:-:S05]  /*0570*/  IADD3 R19, PT, PT, R4, R19, RZ ;  /* 0x0000001304137210 */ /* 0x004fca0007ffe0ff */
[----:B---3--:R-:W-:-:S05]  /*0580*/  IMAD.IADD R10, R19, 0x1, R6 ;  /* 0x00000001130a7824 */ /* 0x008fca00078e0206 */
[----:B----4-:R-:W-:-:S05]  /*0590*/  IADD3 R11, PT, PT, R10, R11, RZ ;  /* 0x0000000b0a0b7210 */ /* 0x010fca0007ffe0ff */
[----:B-----5:R-:W-:Y:S01]  /*05a0*/  IMAD.IADD R4, R11, 0x1, R8 ;  /* 0x000000010b047824 */ /* 0x020fe200078e0208 */
[C---:B------:R-:W-:Y:S02]  /*05b0*/  LEA R8, R18.reuse, UR4, 0x2 ;  /* 0x0000000412087c11 */ /* 0x040fe4000f8e10ff */
[----:B------:R-:W-:Y:S02]  /*05c0*/  IADD3 R18, PT, PT, R18, 0x8, RZ ;  /* 0x0000000812127810 */ /* 0x000fe40007ffe0ff */
[----:B------:R-:W-:Y:S01]  /*05d0*/  IADD3 R5, PT, PT, R4, R5, RZ ;  /* 0x0000000504057210 */ /* 0x000fe20007ffe0ff */
[----:B------:R1:W-:Y:S04]  /*05e0*/  STS [R8+0x4], R19 ;  /* 0x0000041308007388 */ /* 0x0003e80000000800 */
[----:B------:R-:W-:Y:S01]  /*05f0*/  IMAD.IADD R6, R5, 0x1, R12 ;  /* 0x0000000105067824 */ /* 0x000fe200078e020c */
[----:B------:R1:W-:Y:S04]  /*0600*/  STS.64 [R8+0x8], R10 ;  /* 0x0000080a08007388 */ /* 0x0003e80000000a00 */
[----:B------:R-:W-:-:S05]  /*0610*/  IADD3 R7, PT, PT, R6, R7, RZ ;  /* 0x0000000706077210 */ /* 0x000fca0007ffe0ff */
[----:B------:R-:W-:Y:S01]  /*0620*/  IMAD.IADD R9, R7, 0x1, R14 ;  /* 0x0000000107097824 */ /* 0x000fe200078e020e */
[----:B------:R1:W-:Y:S04]  /*0630*/  STS.128 [R8+0x10], R4 ;  /* 0x0000100408007388 */ /* 0x0003e80000000c00 */
[----:B------:R1:W-:Y:S02]  /*0640*/  STS [R8+0x20], R9 ;  /* 0x0000200908007388 */ /* 0x0003e40000000800 */
.L_x_31:
[----:B------:R-:W-:Y:S05]  /*0650*/  BRA.U !UP1, `(.L_x_28) ;  /* 0x0000000109987547 */ /* 0x000fea000b800000 */
[----:B------:R-:W-:Y:S02]  /*0660*/  UISETP.GE.U32.AND UP0, UPT, UR6, 0x4, UPT ;  /* 0x000000040600788c */ /* 0x000fe4000bf06070 */
[----:B------:R-:W-:-:S04]  /*0670*/  ULOP3.LUT UR5, UR7, 0x3, URZ, 0xc0, !UPT ;  /* 0x0000000307057892 */ /* 0x000fc8000f8ec0ff */
[----:B------:R-:W-:-:S03]  /*0680*/  UISETP.NE.AND UP1, UPT, UR5, URZ, UPT ;  /* 0x000000ff0500728c */ /* 0x000fc6000bf25270 */
[----:B------:R-:W-:Y:S08]  /*0690*/  BRA.U !UP0, `(.L_x_32) ;  /* 0x0000000108407547 */ /* 0x000ff0000b800000 */
[----:B------:R-:W2:Y:S02]  /*06a0*/  LDC.64 R2, c[0x0][0x388] ;  /* 0x0000e200ff027b82 */ /* 0x000ea40000000a00 */
[----:B--2---:R-:W-:-:S05]  /*06b0*/  IMAD.WIDE.U32 R2, R18, 0x4, R2 ;  /* 0x0000000412027825 */ /* 0x004fca00078e0002 */
[----:B01----:R-:W2:Y:S04]  /*06c0*/  LDG.E R5, desc[UR12][R2.64] ;  /* 0x0000000c02057981 */ /* 0x003ea8000c1e1900 */
[----:B------:R-:W3:Y:S04]  /*06d0*/  LDG.E R7, desc[UR12][R2.64+0x4] ;  /* 0x0000040c02077981 */ /* 0x000ee8000c1e1900 */
[----:B------:R-:W4:Y:S04]  /*06e0*/  LDG.E R9, desc[UR12][R2.64+0x8] ;  /* 0x0000080c02097981 */ /* 0x000f28000c1e1900 */
[----:B------:R-:W5:Y:S01]  /*06f0*/  LDG.E R10, desc[UR12][R2.64+0xc] ;  /* 0x00000c0c020a7981 */ /* 0x000f62000c1e1900 */
[C---:B------:R-:W-:Y:S01]  /*0700*/  LEA R8, R18.reuse, UR4, 0x2 ;  /* 0x0000000412087c11 */ /* 0x040fe2000f8e10ff */
[----:B------:R-:W-:-:S04]  /*0710*/  VIADD R18, R18, 0x4 ;  /* 0x0000000412127836 */ /* 0x000fc80000000000 */
[----:B------:R-:W2:Y:S02]  /*0720*/  LDS R4, [R8] ;  /* 0x0000000008047984 */ /* 0x000ea40000000800 */
[----:B--2---:R-:W-:-:S05]  /*0730*/  IMAD.IADD R4, R5, 0x1, R4 ;  /* 0x0000000105047824 */ /* 0x004fca00078e0204 */
[----:B---3--:R-:W-:Y:S01]  /*0740*/  IADD3 R6, PT, PT, R7, R4, RZ ;  /* 0x0000000407067210 */ /* 0x008fe20007ffe0ff */
[----:B------:R2:W-:Y:S04]  /*0750*/  STS [R8+0x4], R4 ;  /* 0x0000040408007388 */ /* 0x0005e80000000800 */
[----:B----4-:R-:W-:-:S05]  /*0760*/  IMAD.IADD R7, R9, 0x1, R6 ;  /* 0x0000000109077824 */ /* 0x010fca00078e0206 */
[----:B-----5:R-:W-:Y:S01]  /*0770*/  IADD3 R5, PT, PT, R10, R7, RZ ;  /* 0x000000070a057210 */ /* 0x020fe20007ffe0ff */
[----:B------:R2:W-:Y:S04]  /*0780*/  STS.64 [R8+0x8], R6 ;  /* 0x0000080608007388 */ /* 0x0005e80000000a00 */
[----:B------:R2:W-:Y:S02]  /*0790*/  STS [R8+0x10], R5 ;  /* 0x0000100508007388 */ /* 0x0005e40000000800 */
.L_x_32:
[----:B------:R-:W-:Y:S05]  /*07a0*/  BRA.U !UP1, `(.L_x_28) ;  /* 0x0000000109447547 */ /* 0x000fea000b800000 */
[----:B012---:R-:W-:Y:S01]  /*07b0*/  LEA R4, R18, UR4, 0x2 ;  /* 0x0000000412047c11 */ /* 0x007fe2000f8e10ff */
[----:B------:R-:W0:Y:S01]  /*07c0*/  LDC.64 R2, c[0x0][0x388] ;  /* 0x0000e200ff027b82 */ /* 0x000e220000000a00 */
[----:B------:R-:W-:Y:S02]  /*07d0*/  UIADD3 UR5, UPT, UPT, -UR5, URZ, URZ ;  /* 0x000000ff05057290 */ /* 0x000fe4000fffe1ff */
[----:B------:R-:W-:Y:S01]  /*07e0*/  IADD3 R6, PT, PT, R4, 0x4, RZ ;  /* 0x0000000404067810 */ /* 0x000fe20007ffe0ff */
[----:B------:R1:W2:Y:S02]  /*07f0*/  LDS R5, [R4] ;  /* 0x0000000004057984 */ /* 0x0002a40000000800 */
[----:B012---:R-:W-:-:S07]  /*0800*/  IMAD.WIDE.U32 R18, R18, 0x4, R2 ;  /* 0x0000000412127825 */ /* 0x007fce00078e0002 */
.L_x_33:
[----:B------:R-:W-:Y:S01]  /*0810*/  IMAD.MOV.U32 R2, RZ, RZ, R18 ;  /* 0x000000ffff027224 */ /* 0x000fe200078e0012 */
[----:B------:R-:W-:-:S05]  /*0820*/  MOV R3, R19 ;  /* 0x0000001300037202 */ /* 0x000fca0000000f00 */
[----:B------:R-:W2:Y:S01]  /*0830*/  LDG.E R2, desc[UR12][R2.64] ;  /* 0x0000000c02027981 */ /* 0x000ea2000c1e1900 */
[----:B------:R-:W-:Y:S01]  /*0840*/  UIADD3 UR5, UPT, UPT, UR5, 0x1, URZ ;  /* 0x0000000105057890 */ /* 0x000fe2000fffe0ff */
[----:B------:R-:W-:-:S03]  /*0850*/  IADD3 R18, P0, PT, R18, 0x4, RZ ;  /* 0x0000000412127810 */ /* 0x000fc60007f1e0ff */
[----:B------:R-:W-:Y:S01]  /*0860*/  UISETP.NE.AND UP0, UPT, UR5, URZ, UPT ;  /* 0x000000ff0500728c */ /* 0x000fe2000bf05270 */
[----:B------:R-:W-:Y:S01]  /*0870*/  IADD3.X R19, PT, PT, RZ, R19, RZ, P0, !PT ;  /* 0x00000013ff137210 */ /* 0x000fe200007fe4ff */
[----:B--2---:R-:W-:-:S05]  /*0880*/  IMAD.IADD R5, R2, 0x1, R5 ;  /* 0x0000000102057824 */ /* 0x004fca00078e0205 */
[----:B------:R0:W-:Y:S02]  /*0890*/  STS [R6], R5 ;  /* 0x0000000506007388 */ /* 0x0001e40000000800 */
[----:B0-----:R-:W-:Y:S01]  /*08a0*/  VIADD R6, R6, 0x4 ;  /* 0x0000000406067836 */ /* 0x001fe20000000000 */
[----:B------:R-:W-:Y:S06]  /*08b0*/  BRA.U UP0, `(.L_x_33) ;  /* 0xfffffffd00d47547 */ /* 0x000fec000b83ffff */
.L_x_28:
[----:B------:R-:W-:Y:S05]  /*08c0*/  BSYNC.RECONVERGENT B0 ;  /* 0x0000000000007941 */ /* 0x000fea0003800200 */
.L_x_27:
[----:B------:R-:W3:Y:S01]  /*08d0*/  LDCU UR7, c[0x0][0x390] ;  /* 0x00007200ff0777ac */ /* 0x000ee20008000800 */
[----:B------:R-:W-:Y:S01]  /*08e0*/  BAR.SYNC.DEFER_BLOCKING 0x0 ;  /* 0x0000000000007b1d */ /* 0x000fe20000010000 */
[----:B---3--:R-:W-:-:S13]  /*08f0*/  ISETP.GT.AND P0, PT, R0, UR7, PT ;  /* 0x0000000700007c0c */ /* 0x008fda000bf04270 */
[----:B------:R-:W-:Y:S05]  /*0900*/  @P0 EXIT ;  /* 0x000000000000094d */ /* 0x000fea0003800000 */
[----:B------:R-:W3:Y:S01]  /*0910*/  S2UR UR5, SR_CgaCtaId ;  /* 0x00000000000579c3 */ /* 0x000ee20000008800 */
[----:B------:R-:W-:Y:S01]  /*0920*/  UMOV UR4, 0x400 ;  /* 0x0000040000047882 */ /* 0x000fe20000000000 */
[----:B------:R-:W4:Y:S06]  /*0930*/  LDCU UR6, c[0x0][0x360] ;  /* 0x00006c00ff0677ac */ /* 0x000f2c0008000800 */
[----:B012---:R-:W0:Y:S01]  /*0940*/  LDC.64 R4, c[0x0][0x380] ;  /* 0x0000e000ff047b82 */ /* 0x007e220000000a00 */
[----:B---34-:R-:W-:-:S12]  /*0950*/  ULEA UR4, UR5, UR4, 0x18 ;  /* 0x0000000405047291 */ /* 0x018fd8000f8ec0ff */
.L_x_34:
        /* <DEDUP_REMOVED lines=8> */
.L_x_35:
        /* <DEDUP_REMOVED lines=10> */
.L_x_60:


//--------------------- .text._ZN17fastertransformer34getPaddingOffsetAndCuSeqLensKernelEPmPiS1_PKiii --------------------------
	.section	.text._ZN17fastertransformer34getPaddingOffsetAndCuSeqLensKernelEPmPiS1_PKiii,"ax",@progbits
	.align	128
        .global         _ZN17fastertransformer34getPaddingOffsetAndCuSeqLensKernelEPmPiS1_PKiii
        .type           _ZN17fastertransformer34getPaddingOffsetAndCuSeqLensKernelEPmPiS1_PKiii,@function
        .size           _ZN17fastertransformer34getPaddingOffsetAndCuSeqLensKernelEPmPiS1_PKiii,(.L_x_61 - _ZN17fastertransformer34getPaddingOffsetAndCuSeqLensKernelEPmPiS1_PKiii)
        .other          _ZN17fastertransformer34getPaddingOffsetAndCuSeqLensKernelEPmPiS1_PKiii,@"STO_CUDA_ENTRY STV_DEFAULT"
_ZN17fastertransformer34getPaddingOffsetAndCuSeqLensKernelEPmPiS1_PKiii:
.text._ZN17fastertransformer34getPaddingOffsetAndCuSeqLensKernelEPmPiS1_PKiii:
[----:B------:R-:W-:Y:S01]  /*0000*/  LDC R1, c[0x0][0x37c] ;  /* 0x0000df00ff017b82 */ /* 0x000fe20000000800 */
[----:B------:R-:W0:Y:S01]  /*0010*/  LDCU UR4, c[0x0][0x3a0] ;  /* 0x00007400ff0477ac */ /* 0x000e220008000800 */
[----:B------:R-:W-:Y:S01]  /*0020*/  IMAD.MOV.U32 R0, RZ, RZ, RZ ;  /* 0x000000ffff007224 */ /* 0x000fe200078e00ff */
[----:B------:R-:W1:Y:S01]  /*0030*/  LDCU.64 UR6, c[0x0][0x358] ;  /* 0x00006b00ff0677ac */ /* 0x000e620008000a00 */
[----:B0-----:R-:W-:-:S05]  /*0040*/  IMAD.U32 R2, RZ, RZ, UR4 ;  /* 0x00000004ff027e24 */ /* 0x001fca000f8e00ff */
[----:B------:R-:W-:-:S13]  /*0050*/  ISETP.GE.AND P0, PT, R2, 0x1, PT ;  /* 0x000000010200780c */ /* 0x000fda0003f06270 */
[----:B-1----:R-:W-:Y:S05]  /*0060*/  @!P0 BRA `(.L_x_36) ;  /* 0x0000000800c88947 */ /* 0x002fea0003800000 */
[----:B------:R-:W0:Y:S02]  /*0070*/  LDCU.64 UR4, c[0x0][0x390] ;  /* 0x00007200ff0477ac */ /* 0x000e240008000a00 */
[----:B0-----:R-:W-:-:S04]  /*0080*/  UISETP.NE.U32.AND UP0, UPT, UR4, URZ, UPT ;  /* 0x000000ff0400728c */ /* 0x001fc8000bf05070 */
[----:B------:R-:W-:-:S09]  /*0090*/  UISETP.NE.AND.EX UP0, UPT, UR5, URZ, UPT, UP0 ;  /* 0x000000ff0500728c */ /* 0x000fd2000bf05300 */
[----:B------:R-:W-:Y:S05]  /*00a0*/  BRA.U !UP0, `(.L_x_37) ;  /* 0x0000000508647547 */ /* 0x000fea000b800000 */
[----:B------:R-:W-:Y:S01]  /*00b0*/  IMAD.MOV.U32 R3, RZ, RZ, RZ ;  /* 0x000000ffff037224 */ /* 0x000fe200078e00ff */
[----:B------:R-:W-:Y:S01]  /*00c0*/  CS2R R4, SRZ ;  /* 0x0000000000047805 */ /* 0x000fe2000001ff00 */
[----:B------:R-:W-:-:S07]  /*00d0*/  IMAD.MOV.U32 R0, RZ, RZ, RZ ;  /* 0x000000ffff007224 */ /* 0x000fce00078e00ff */
.L_x_43:
[----:B------:R-:W0:Y:S08]  /*00e0*/  LDC.64 R6, c[0x0][0x398] ;  /* 0x0000e600ff067b82 */ /* 0x000e300000000a00 */
[----:B------:R-:W1:Y:S08]  /*00f0*/  LDC.64 R8, c[0x0][0x390] ;  /* 0x0000e400ff087b82 */ /* 0x000e700000000a00 */
[----:B------:R-:W2:Y:S01]  /*0100*/  LDC R2, c[0x0][0x3a0] ;  /* 0x0000e800ff027b82 */ /* 0x000ea20000000800 */
[----:B0-----:R-:W-:-:S06]  /*0110*/  IMAD.WIDE.U32 R6, R3, 0x4, R6 ;  /* 0x0000000403067825 */ /* 0x001fcc00078e0006 */
[----:B------:R-:W3:Y:S01]  /*0120*/  LDG.E R7, desc[UR6][R6.64] ;  /* 0x0000000606077981 */ /* 0x000ee2000c1e1900 */
[----:B-1----:R-:W-:-:S04]  /*0130*/  IMAD.WIDE.U32 R8, R3, 0x4, R8 ;  /* 0x0000000403087825 */ /* 0x002fc800078e0008 */
[----:B------:R-:W-:Y:S01]  /*0140*/  VIADD R3, R3, 0x1 ;  /* 0x0000000103037836 */ /* 0x000fe20000000000 */
[----:B------:R0:W-:Y:S04]  /*0150*/  STG.E desc[UR6][R8.64], R0 ;  /* 0x0000000008007986 */ /* 0x0001e8000c101906 */
[----:B--2---:R-:W-:Y:S02]  /*0160*/  ISETP.NE.AND P0, PT, R3, R2, PT ;  /* 0x000000020300720c */ /* 0x004fe40003f05270 */
[----:B---3--:R-:W-:-:S13]  /*0170*/  ISETP.GE.AND P1, PT, R7, 0x1, PT ;  /* 0x000000010700780c */ /* 0x008fda0003f26270 */
[----:B0-----:R-:W-:Y:S05]  /*0180*/  @!P1 BRA `(.L_x_38) ;  /* 0x0000000400189947 */ /* 0x001fea0003800000 */
[C---:B------:R-:W-:Y:S02]  /*0190*/  ISETP.GE.U32.AND P2, PT, R7.reuse, 0x10, PT ;  /* 0x000000100700780c */ /* 0x040fe40003f46070 */
[----:B------:R-:W-:-:S04]  /*01a0*/  LOP3.LUT R6, R7, 0xf, RZ, 0xc0, !PT ;  /* 0x0000000f07067812 */ /* 0x000fc800078ec0ff */
[----:B------:R-:W-:-:S07]  /*01b0*/  ISETP.NE.AND P1, PT, R6, RZ, PT ;  /* 0x000000ff0600720c */ /* 0x000fce0003f25270 */
[----:B------:R-:W-:Y:S06]  /*01c0*/  @!P2 BRA `(.L_x_39) ;  /* 0x000000000060a947 */ /* 0x000fec0003800000 */
[----:B------:R-:W0:Y:S01]  /*01d0*/  LDC.64 R10, c[0x0][0x388] ;  /* 0x0000e200ff0a7b82 */ /* 0x000e220000000a00 */
[----:B------:R-:W-:Y:S01]  /*01e0*/  LOP3.LUT R12, R7, 0x7ffffff0, RZ, 0xc0, !PT ;  /* 0x7ffffff0070c7812 */ /* 0x000fe200078ec0ff */
[----:B------:R-:W-:-:S06]  /*01f0*/  UMOV UR4, URZ ;  /* 0x000000ff00047c82 */ /* 0x000fcc0008000000 */
.L_x_40:
[----:B------:R-:W-:Y:S01]  /*0200*/  UIADD3 UR4, UPT, UPT, UR4, 0x10, URZ ;  /* 0x0000001004047890 */ /* 0x000fe2000fffe0ff */
[----:B01----:R-:W-:-:S04]  /*0210*/  IMAD.WIDE R8, R5, 0x4, R10 ;  /* 0x0000000405087825 */ /* 0x003fc800078e020a */
[----:B------:R-:W-:Y:S01]  /*0220*/  VIADD R5, R5, 0x10 ;  /* 0x0000001005057836 */ /* 0x000fe20000000000 */
[----:B------:R-:W-:Y:S01]  /*0230*/  ISETP.NE.AND P2, PT, R12, UR4, PT ;  /* 0x000000040c007c0c */ /* 0x000fe2000bf45270 */
[----:B------:R1:W-:Y:S04]  /*0240*/  STG.E desc[UR6][R8.64], R4 ;  /* 0x0000000408007986 */ /* 0x0003e8000c101906 */
        /* <DEDUP_REMOVED lines=14> */
[----:B------:R1:W-:Y:S01]  /*0330*/  STG.E desc[UR6][R8.64+0x3c], R4 ;  /* 0x00003c0408007986 */ /* 0x0003e2000c101906 */
[----:B------:R-:W-:Y:S05]  /*0340*/  @P2 BRA `(.L_x_40) ;  /* 0xfffffffc00ac2947 */ /* 0x000fea000383ffff */
.L_x_39:
[----:B------:R-:W-:Y:S05]  /*0350*/  @!P1 BRA `(.L_x_38) ;  /* 0x0000000000a49947 */ /* 0x000fea0003800000 */
[----:B------:R-:W-:Y:S02]  /*0360*/  ISETP.GE.U32.AND P1, PT, R6, 0x8, PT ;  /* 0x000000080600780c */ /* 0x000fe40003f26070 */
[----:B------:R-:W-:-:S04]  /*0370*/  LOP3.LUT R10, R7, 0x7, RZ, 0xc0, !PT ;  /* 0x00000007070a7812 */ /* 0x000fc800078ec0ff */
[----:B------:R-:W-:-:S07]  /*0380*/  ISETP.NE.AND P2, PT, R10, RZ, PT ;  /* 0x000000ff0a00720c */ /* 0x000fce0003f45270 */
[----:B------:R-:W-:Y:S06]  /*0390*/  @!P1 BRA `(.L_x_41) ;  /* 0x00000000002c9947 */ /* 0x000fec0003800000 */
[----:B-1----:R-:W0:Y:S02]  /*03a0*/  LDC.64 R8, c[0x0][0x388] ;  /* 0x0000e200ff087b82 */ /* 0x002e240000000a00 */
[----:B0-----:R-:W-:-:S04]  /*03b0*/  IMAD.WIDE R8, R5, 0x4, R8 ;  /* 0x0000000405087825 */ /* 0x001fc800078e0208 */
[----:B------:R-:W-:Y:S01]  /*03c0*/  VIADD R5, R5, 0x8 ;  /* 0x0000000805057836 */ /* 0x000fe20000000000 */
[----:B------:R0:W-:Y:S04]  /*03d0*/  STG.E desc[UR6][R8.64], R4 ;  /* 0x0000000408007986 */ /* 0x0001e8000c101906 */
[----:B------:R0:W-:Y:S04]  /*03e0*/  STG.E desc[UR6][R8.64+0x4], R4 ;  /* 0x0000040408007986 */ /* 0x0001e8000c101906 */
[----:B------:R0:W-:Y:S04]  /*03f0*/  STG.E desc[UR6][R8.64+0x8], R4 ;  /* 0x0000080408007986 */ /* 0x0001e8000c101906 */
[----:B------:R0:W-:Y:S04]  /*0400*/  STG.E desc[UR6][R8.64+0xc], R4 ;  /* 0x00000c0408007986 */ /* 0x0001e8000c101906 */
[----:B------:R0:W-:Y:S04]  /*0410*/  STG.E desc[UR6][R8.64+0x10], R4 ;  /* 0x0000100408007986 */ /* 0x0001e8000c101906 */
[----:B------:R0:W-:Y:S04]  /*0420*/  STG.E desc[UR6][R8.64+0x14], R4 ;  /* 0x0000140408007986 */ /* 0x0001e8000c101906 */
[----:B------:R0:W-:Y:S04]  /*0430*/  STG.E desc[UR6][R8.64+0x18], R4 ;  /* 0x0000180408007986 */ /* 0x0001e8000c101906 */
[----:B------:R0:W-:Y:S02]  /*0440*/  STG.E desc[UR6][R8.64+0x1c], R4 ;  /* 0x00001c0408007986 */ /* 0x0001e4000c101906 */
.L_x_41:
[----:B------:R-:W-:Y:S05]  /*0450*/  @!P2 BRA `(.L_x_38) ;  /* 0x000000000064a947 */ /* 0x000fea0003800000 */
[----:B------:R-:W-:Y:S01]  /*0460*/  ISETP.GE.U32.AND P1, PT, R10, 0x4, PT ;  /* 0x000000040a00780c */ /* 0x000fe20003f26070 */
[----:B------:R-:W-:Y:S01]  /*0470*/  IMAD.MOV.U32 R11, RZ, RZ, R5 ;  /* 0x000000ffff0b7224 */ /* 0x000fe200078e0005 */
[----:B------:R-:W-:-:S04]  /*0480*/  LOP3.LUT R6, R7, 0x3, RZ, 0xc0, !PT ;  /* 0x0000000307067812 */ /* 0x000fc800078ec0ff */
[----:B------:R-:W-:-:S07]  /*0490*/  ISETP.NE.AND P2, PT, R6, RZ, PT ;  /* 0x000000ff0600720c */ /* 0x000fce0003f45270 */
[----:B------:R-:W-:Y:S06]  /*04a0*/  @!P1 BRA `(.L_x_42) ;  /* 0x0000000000209947 */ /* 0x000fec0003800000 */
[----:B01----:R-:W0:Y:S02]  /*04b0*/  LDC.64 R8, c[0x0][0x388] ;  /* 0x0000e200ff087b82 */ /* 0x003e240000000a00 */
[----:B0-----:R-:W-:-:S04]  /*04c0*/  IMAD.WIDE R8, R5, 0x4, R8 ;  /* 0x0000000405087825 */ /* 0x001fc800078e0208 */
[----:B------:R-:W-:Y:S01]  /*04d0*/  VIADD R5, R5, 0x4 ;  /* 0x0000000405057836 */ /* 0x000fe20000000000 */
[----:B------:R2:W-:Y:S04]  /*04e0*/  STG.E desc[UR6][R8.64], R4 ;  /* 0x0000000408007986 */ /* 0x0005e8000c101906 */
[----:B------:R2:W-:Y:S01]  /*04f0*/  STG.E desc[UR6][R8.64+0x4], R4 ;  /* 0x0000040408007986 */ /* 0x0005e2000c101906 */
[----:B------:R-:W-:-:S03]  /*0500*/  MOV R11, R5 ;  /* 0x00000005000b7202 */ /* 0x000fc60000000f00 */
[----:B------:R2:W-:Y:S04]  /*0510*/  STG.E desc[UR6][R8.64+0x8], R4 ;  /* 0x0000080408007986 */ /* 0x0005e8000c101906 */
[----:B------:R2:W-:Y:S02]  /*0520*/  STG.E desc[UR6][R8.64+0xc], R4 ;  /* 0x00000c0408007986 */ /* 0x0005e4000c101906 */
.L_x_42:
[----:B------:R-:W-:Y:S05]  /*0530*/  @!P2 BRA `(.L_x_38) ;  /* 0x00000000002ca947 */ /* 0x000fea0003800000 */
[----:B012---:R-:W0:Y:S01]  /*0540*/  LDC.64 R8, c[0x0][0x388] ;  /* 0x0000e200ff087b82 */ /* 0x007e220000000a00 */
[----:B------:R-:W-:Y:S01]  /*0550*/  ISETP.NE.AND P1, PT, R6, 0x1, PT ;  /* 0x000000010600780c */ /* 0x000fe20003f25270 */
[C---:B------:R-:W-:Y:S02]  /*0560*/  VIADD R5, R11.reuse, 0x1 ;  /* 0x000000010b057836 */ /* 0x040fe40000000000 */
[----:B0-----:R-:W-:-:S05]  /*0570*/  IMAD.WIDE R8, R11, 0x4, R8 ;  /* 0x000000040b087825 */ /* 0x001fca00078e0208 */
[----:B------:R3:W-:Y:S05]  /*0580*/  STG.E desc[UR6][R8.64], R4 ;  /* 0x0000000408007986 */ /* 0x0007ea000c101906 */
[----:B------:R-:W-:Y:S05]  /*0590*/  @!P1 BRA `(.L_x_38) ;  /* 0x0000000000149947 */ /* 0x000fea0003800000 */
[----:B------:R-:W-:Y:S01]  /*05a0*/  ISETP.NE.AND P1, PT, R6, 0x2, PT ;  /* 0x000000020600780c */ /* 0x000fe20003f25270 */
[----:B------:R4:W-:Y:S01]  /*05b0*/  STG.E desc[UR6][R8.64+0x4], R4 ;  /* 0x0000040408007986 */ /* 0x0009e2000c101906 */
[----:B------:R-:W-:-:S11]  /*05c0*/  VIADD R5, R11, 0x2 ;  /* 0x000000020b057836 */ /* 0x000fd60000000000 */
[----:B------:R4:W-:Y:S01]  /*05d0*/  @P1 STG.E desc[UR6][R8.64+0x8], R4 ;  /* 0x0000080408001986 */ /* 0x0009e2000c101906 */
[----:B------:R-:W-:-:S07]  /*05e0*/  @P1 VIADD R5, R11, 0x3 ;  /* 0x000000030b051836 */ /* 0x000fce0000000000 */
.L_x_38:
[----:B------:R-:W0:Y:S01]  /*05f0*/  LDC R6, c[0x0][0x3a4] ;  /* 0x0000e900ff067b82 */ /* 0x000e220000000800 */
[C---:B------:R-:W-:Y:S01]  /*0600*/  IMAD.IADD R0, R7.reuse, 0x1, R0 ;  /* 0x0000000107007824 */ /* 0x040fe200078e0200 */
[----:B01234-:R-:W-:Y:S01]  /*0610*/  IADD3 R4, PT, PT, -R7, R6, R4 ;  /* 0x0000000607047210 */ /* 0x01ffe20007ffe104 */
[----:B------:R-:W-:Y:S06]  /*0620*/  @P0 BRA `(.L_x_43) ;  /* 0xfffffff800ac0947 */ /* 0x000fec000383ffff */
[----:B------:R-:W-:Y:S05]  /*0630*/  BRA `(.L_x_36) ;  /* 0x0000000400547947 */ /* 0x000fea0003800000 */
.L_x_37:
[----:B------:R-:W-:Y:S01]  /*0640*/  CS2R R4, SRZ ;  /* 0x0000000000047805 */ /* 0x000fe2000001ff00 */
[----:B------:R-:W-:Y:S02]  /*0650*/  IMAD.MOV.U32 R3, RZ, RZ, RZ ;  /* 0x000000ffff037224 */ /* 0x000fe400078e00ff */
[----:B------:R-:W-:-:S07]  /*0660*/  IMAD.MOV.U32 R0, RZ, RZ, RZ ;  /* 0x000000ffff007224 */ /* 0x000fce00078e00ff */
.L_x_49:
[----:B------:R-:W0:Y:S08]  /*0670*/  LDC.64 R6, c[0x0][0x398] ;  /* 0x0000e600ff067b82 */ /* 0x000e300000000a00 */
[----:B------:R-:W1:Y:S01]  /*0680*/  LDC R2, c[0x0][0x3a0] ;  /* 0x0000e800ff027b82 */ /* 0x000e620000000800 */
[----:B0-----:R-:W-:-:S05]  /*0690*/  IMAD.WIDE.U32 R6, R5, 0x4, R6 ;  /* 0x0000000405067825 */ /* 0x001fca00078e0006 */
[----:B------:R-:W2:Y:S01]  /*06a0*/  LDG.E R11, desc[UR6][R6.64] ;  /* 0x00000006060b7981 */ /* 0x000ea2000c1e1900 */
[----:B------:R-:W-:-:S04]  /*06b0*/  IADD3 R5, PT, PT, R5, 0x1, RZ ;  /* 0x0000000105057810 */ /* 0x000fc80007ffe0ff */
[----:B-1----:R-:W-:Y:S02]  /*06c0*/  ISETP.NE.AND P0, PT, R5, R2, PT ;  /* 0x000000020500720c */ /* 0x002fe40003f05270 */
[----:B--2---:R-:W-:-:S13]  /*06d0*/  ISETP.GT.AND P1, PT, R11, RZ, PT ;  /* 0x000000ff0b00720c */ /* 0x004fda0003f24270 */
[----:B------:R-:W-:Y:S05]  /*06e0*/  @!P1 BRA `(.L_x_44) ;  /* 0x0000000400189947 */ /* 0x000fea0003800000 */
[C---:B------:R-:W-:Y:S02]  /*06f0*/  ISETP.GE.U32.AND P2, PT, R11.reuse, 0x10, PT ;  /* 0x000000100b00780c */ /* 0x040fe40003f46070 */
[----:B------:R-:W-:-:S04]  /*0700*/  LOP3.LUT R12, R11, 0xf, RZ, 0xc0, !PT ;  /* 0x0000000f0b0c7812 */ /* 0x000fc800078ec0ff */
[----:B------:R-:W-:-:S07]  /*0710*/  ISETP.NE.AND P1, PT, R12, RZ, PT ;  /* 0x000000ff0c00720c */ /* 0x000fce0003f25270 */
[----:B------:R-:W-:Y:S06]  /*0720*/  @!P2 BRA `(.L_x_45) ;  /* 0x000000000060a947 */ /* 0x000fec0003800000 */
[----:B------:R-:W0:Y:S01]  /*0730*/  LDC.64 R8, c[0x0][0x388] ;  /* 0x0000e200ff087b82 */ /* 0x000e220000000a00 */
[----:B------:R-:W-:-:S05]  /*0740*/  LOP3.LUT R6, R11, 0x7ffffff0, RZ, 0xc0, !PT ;  /* 0x7ffffff00b067812 */ /* 0x000fca00078ec0ff */
[----:B------:R-:W-:-:S07]  /*0750*/  IMAD.MOV R10, RZ, RZ, -R6 ;  /* 0x000000ffff0a7224 */ /* 0x000fce00078e0a06 */
.L_x_46:
[----:B------:R-:W-:Y:S02]  /*0760*/  VIADD R10, R10, 0x10 ;  /* 0x000000100a0a7836 */ /* 0x000fe40000000000 */
[----:B01----:R-:W-:-:S03]  /*0770*/  IMAD.WIDE R6, R4, 0x4, R8 ;  /* 0x0000000404067825 */ /* 0x003fc600078e0208 */
[----:B------:R-:W-:Y:S01]  /*0780*/  ISETP.NE.AND P2, PT, R10, RZ, PT ;  /* 0x000000ff0a00720c */ /* 0x000fe20003f45270 */
        /* <DEDUP_REMOVED lines=18> */
.L_x_45:
        /* <DEDUP_REMOVED lines=16> */
.L_x_47:
        /* <DEDUP_REMOVED lines=14> */
.L_x_48:
        /* <DEDUP_REMOVED lines=12> */
.L_x_44:
[----:B01234-:R-:W0:Y:S01]  /*0b50*/  LDC R6, c[0x0][0x3a4] ;  /* 0x0000e900ff067b82 */ /* 0x01fe220000000800 */
[C---:B------:R-:W-:Y:S01]  /*0b60*/  IMAD.IADD R0, R11.reuse, 0x1, R0 ;  /* 0x000000010b007824 */ /* 0x040fe200078e0200 */
[----:B0-----:R-:W-:Y:S01]  /*0b70*/  IADD3 R3, PT, PT, -R11, R6, R3 ;  /* 0x000000060b037210 */ /* 0x001fe20007ffe103 */
[----:B------:R-:W-:Y:S06]  /*0b80*/  @P0 BRA `(.L_x_49) ;  /* 0xfffffff800b80947 */ /* 0x000fec000383ffff */
.L_x_36:
[----:B------:R-:W0:Y:S08]  /*0b90*/  LDC.64 R4, c[0x0][0x390] ;  /* 0x0000e400ff047b82 */ /* 0x000e300000000a00 */
[----:B------:R-:W1:Y:S01]  /*0ba0*/  LDC.64 R6, c[0x0][0x380] ;  /* 0x0000e000ff067b82 */ /* 0x000e620000000a00 */
[----:B0-----:R-:W-:Y:S01]  /*0bb0*/  ISETP.NE.U32.AND P0, PT, R4, RZ, PT ;  /* 0x000000ff0400720c */ /* 0x001fe20003f05070 */
[----:B------:R-:W-:-:S03]  /*0bc0*/  IMAD.MOV.U32 R4, RZ, RZ, R0 ;  /* 0x000000ffff047224 */ /* 0x000fc600078e0000 */
[----:B------:R-:W-:Y:S02]  /*0bd0*/  ISETP.NE.AND.EX P0, PT, R5, RZ, PT, P0 ;  /* 0x000000ff0500720c */ /* 0x000fe40003f05300 */
[----:B------:R-:W-:-:S11]  /*0be0*/  SHF.R.S32.HI R5, RZ, 0x1f, R0 ;  /* 0x0000001fff057819 */ /* 0x000fd60000011400 */
[----:B------:R-:W0:Y:S02]  /*0bf0*/  @P0 LDC.64 R8, c[0x0][0x390] ;  /* 0x0000e400ff080b82 */ /* 0x000e240000000a00 */
[----:B0-----:R-:W-:-:S05]  /*0c00*/  @P0 IMAD.WIDE R2, R2, 0x4, R8 ;  /* 0x0000000402020825 */ /* 0x001fca00078e0208 */
[----:B------:R-:W-:Y:S04]  /*0c10*/  @P0 STG.E desc[UR6][R2.64], R0 ;  /* 0x0000000002000986 */ /* 0x000fe8000c101906 */
[----:B-1----:R-:W-:Y:S01]  /*0c20*/  STG.E.64 desc[UR6][R6.64], R4 ;  /* 0x0000000406007986 */ /* 0x002fe2000c101b06 */
[----:B------:R-:W-:Y:S05]  /*0c30*/  EXIT ;  /* 0x000000000000794d */ /* 0x000fea0003800000 */
.L_x_50:
        /* <DEDUP_REMOVED lines=12> */
.L_x_61:


//--------------------- .nv.shared._ZN17fastertransformer26buildRelativeAttentionBiasI6__halfEEvPT_PKS2_iiibi --------------------------
	.section	.nv.shared._ZN17fastertransformer26buildRelativeAttentionBiasI6__halfEEvPT_PKS2_iiibi,"aw",@nobits
	.sectionflags	@""
	.align	16
	.zero		1024


//--------------------- .nv.shared.reserved.0     --------------------------
	.section	.nv.shared.reserved.0,"aw",@nobits
	.weak		__nv_reservedSMEM_offset_0_alias
	.size		__nv_reservedSMEM_offset_0_alias, 0, 64
	.other		__nv_reservedSMEM_offset_0_alias,@"STO_CUDA_RESERVED_SHARED STV_DEFAULT"
__nv_reservedSMEM_offset_0_alias:
	.zero		0
	.zero		64


//--------------------- .nv.shared._ZN17fastertransformer26buildRelativeAttentionBiasIfEEvPT_PKS1_iiibi --------------------------
	.section	.nv.shared._ZN17fastertransformer26buildRelativeAttentionBiasIfEEvPT_PKS1_iiibi,"aw",@nobits
	.sectionflags	@""
	.align	16
	.zero		1024


//--------------------- .nv.shared._ZN17fastertransformer14remove_paddingI6__halfEEvPT_PKS2_PKii --------------------------
	.section	.nv.shared._ZN17fastertransformer14remove_paddingI6__halfEEvPT_PKS2_PKii,"aw",@nobits
	.sectionflags	@""
	.align	16
	.zero		1024


//--------------------- .nv.shared._ZN17fastertransformer14remove_paddingIfEEvPT_PKS1_PKii --------------------------
	.section	.nv.shared._ZN17fastertransformer14remove_paddingIfEEvPT_PKS1_PKii,"aw",@nobits
	.sectionflags	@""
	.align	16
	.zero		1024


//--------------------- .nv.shared._ZN17fastertransformer31rebuild_sequence_length_paddingI6__halfEEvPKT_PS2_PKii --------------------------
	.section	.nv.shared._ZN17fastertransformer31rebuild_sequence_length_paddingI6__halfEEvPKT_PS2_PKii,"aw",@nobits
	.sectionflags	@""
	.align	16
	.zero		1024


//--------------------- .nv.shared._ZN17fastertransformer31rebuild_sequence_length_paddingIfEEvPKT_PS1_PKii --------------------------
	.section	.nv.shared._ZN17fastertransformer31rebuild_sequence_length_paddingIfEEvPKT_PS1_PKii,"aw",@nobits
	.sectionflags	@""
	.align	16
	.zero		1024


//--------------------- .nv.shared._ZN17fastertransformer31buildEncoderAttentionMaskKernelI6__halfEEvPT_PKii --------------------------
	.section	.nv.shared._ZN17fastertransformer31buildEncoderAttentionMaskKernelI6__halfEEvPT_PKii,"aw",@nobits
	.sectionflags	@""
	.align	16
	.zero		1024


//--------------------- .nv.shared._ZN17fastertransformer31buildEncoderAttentionMaskKernelIfEEvPT_PKii --------------------------
	.section	.nv.shared._ZN17fastertransformer31buildEncoderAttentionMaskKernelIfEEvPT_PKii,"aw",@nobits
	.sectionflags	@""
	.align	16
	.zero		1024


//--------------------- .nv.shared._ZN17fastertransformer25getTrtPaddingOffsetKernelEPiPKiii --------------------------
	.section	.nv.shared._ZN17fastertransformer25getTrtPaddingOffsetKernelEPiPKiii,"aw",@nobits
	.sectionflags	@""
	.align	16
	.zero		1024


//--------------------- .nv.shared._ZN17fastertransformer25getTrtPaddingOffsetKernelEPiPKii --------------------------
	.section	.nv.shared._ZN17fastertransformer25getTrtPaddingOffsetKernelEPiPKii,"aw",@nobits
	.sectionflags	@""
	.align	16
	.zero		1024


//--------------------- .nv.shared._ZN17fastertransformer34getPaddingOffsetAndCuSeqLensKernelEPmPiS1_PKiii --------------------------
	.section	.nv.shared._ZN17fastertransformer34getPaddingOffsetAndCuSeqLensKernelEPmPiS1_PKiii,"aw",@nobits
	.sectionflags	@""
	.align	16
	.zero		1024


//--------------------- .nv.constant0._ZN17fastertransformer26buildRelativeAttentionBiasI6__halfEEvPT_PKS2_iiibi --------------------------
	.section	.nv.constant0._ZN17fastertransformer26buildRelativeAttentionBiasI6__halfEEvPT_PKS2_iiibi,"a",@progbits
	.sectionflags	@""
	.align	4
.nv.constant0._ZN17fastertransformer26buildRelativeAttentionBiasI6__halfEEvPT_PKS2_iiibi:
	.zero		932


//--------------------- .nv.constant0._ZN17fastertransformer26buildRelativeAttentionBiasIfEEvPT_PKS1_iiibi --------------------------
	.section	.nv.constant0._ZN17fastertransformer26buildRelativeAttentionBiasIfEEvPT_PKS1_iiibi,"a",@progbits
	.sectionflags	@""
	.align	4
.nv.constant0._ZN17fastertransformer26buildRelativeAttentionBiasIfEEvPT_PKS1_iiibi:
	.zero		932


//--------------------- .nv.constant0._ZN17fastertransformer14remove_paddingI6__halfEEvPT_PKS2_PKii --------------------------
	.section	.nv.constant0._ZN17fastertransformer14remove_paddingI6__halfEEvPT_PKS2_PKii,"a",@progbits
	.sectionflags	@""
	.align	4
.nv.constant0._ZN17fastertransformer14remove_paddingI6__halfEEvPT_PKS2_PKii:
	.zero		924


//--------------------- .nv.constant0._ZN17fastertransformer14remove_paddingIfEEvPT_PKS1_PKii --------------------------
	.section	.nv.constant0._ZN17fastertransformer14remove_paddingIfEEvPT_PKS1_PKii,"a",@progbits
	.sectionflags	@""
	.align	4
.nv.constant0._ZN17fastertransformer14remove_paddingIfEEvPT_PKS1_PKii:
	.zero		924


//--------------------- .nv.constant0._ZN17fastertransformer31rebuild_sequence_length_paddingI6__halfEEvPKT_PS2_PKii --------------------------
	.section	.nv.constant0._ZN17fastertransformer31rebuild_sequence_length_paddingI6__halfEEvPKT_PS2_PKii,"a",@progbits
	.sectionflags	@""
	.align	4
.nv.constant0._ZN17fastertransformer31rebuild_sequence_length_paddingI6__halfEEvPKT_PS2_PKii:
	.zero		924


//--------------------- .nv.constant0._ZN17fastertransformer31rebuild_sequence_length_paddingIfEEvPKT_PS1_PKii --------------------------
	.section	.nv.constant0._ZN17fastertransformer31rebuild_sequence_length_paddingIfEEvPKT_PS1_PKii,"a",@progbits
	.sectionflags	@""
	.align	4
.nv.constant0._ZN17fastertransformer31rebuild_sequence_length_paddingIfEEvPKT_PS1_PKii:
	.zero		924


//--------------------- .nv.constant0._ZN17fastertransformer31buildEncoderAttentionMaskKernelI6__halfEEvPT_PKii --------------------------
	.section	.nv.constant0._ZN17fastertransformer31buildEncoderAttentionMaskKernelI6__halfEEvPT_PKii,"a",@progbits
	.sectionflags	@""
	.align	4
.nv.constant0._ZN17fastertransformer31buildEncoderAttentionMaskKernelI6__halfEEvPT_PKii:
	.zero		916


//--------------------- .nv.constant0._ZN17fastertransformer31buildEncoderAttentionMaskKernelIfEEvPT_PKii --------------------------
	.section	.nv.constant0._ZN17fastertransformer31buildEncoderAttentionMaskKernelIfEEvPT_PKii,"a",@progbits
	.sectionflags	@""
	.align	4
.nv.constant0._ZN17fastertransformer31buildEncoderAttentionMaskKernelIfEEvPT_PKii:
	.zero		916


//--------------------- .nv.constant0._ZN17fastertransformer25getTrtPaddingOffsetKernelEPiPKiii --------------------------
	.section	.nv.constant0._ZN17fastertransformer25getTrtPaddingOffsetKernelEPiPKiii,"a",@progbits
	.sectionflags	@""
	.align	4
.nv.constant0._ZN17fastertransformer25getTrtPaddingOffsetKernelEPiPKiii:
	.zero		920


//--------------------- .nv.constant0._ZN17fastertransformer25getTrtPaddingOffsetKernelEPiPKii --------------------------
	.section	.nv.constant0._ZN17fastertransformer25getTrtPaddingOffsetKernelEPiPKii,"a",@progbits
	.sectionflags	@""
	.align	4
.nv.constant0._ZN17fastertransformer25getTrtPaddingOffsetKernelEPiPKii:
	.zero		916


//--------------------- .nv.constant0._ZN17fastertransformer34getPaddingOffsetAndCuSeqLensKernelEPmPiS1_PKiii --------------------------
	.section	.nv.constant0._ZN17fastertransformer34getPaddingOffsetAndCuSeqLensKernelEPmPiS1_PKiii,"a",@progbits
	.sectionflags	@""
	.align	4
.nv.constant0._ZN17fastertransformer34getPaddingOffsetAndCuSeqLensKernelEPmPiS1_PKiii:
	.zero		936


//--------------------- SYMBOLS --------------------------

	.type		.nv.reservedSmem.offset0,@object
	.size		.nv.reservedSmem.offset0,0x4
	.type		.nv.reservedSmem.cap,@object
	.size		.nv.reservedSmem.cap,0x4
